//
// Generated by NVIDIA NVVM Compiler
//
// Compiler Build ID: CL-36424714
// Cuda compilation tools, release 13.0, V13.0.88
// Based on NVVM 20.0.0
//

.version 9.0
.target sm_100
.address_size 64

	// .globl	_Z15yuyv2yuv_kernalPhS_j
.func  (.param .b64 func_retval0) __internal_accurate_pow
(
	.param .b64 __internal_accurate_pow_param_0
)
;
.extern .shared .align 16 .b8 tp[];

.visible .entry _Z15yuyv2yuv_kernalPhS_j(
	.param .u64 .ptr .align 1 _Z15yuyv2yuv_kernalPhS_j_param_0,
	.param .u64 .ptr .align 1 _Z15yuyv2yuv_kernalPhS_j_param_1,
	.param .u32 _Z15yuyv2yuv_kernalPhS_j_param_2
)
{
	.reg .pred 	%p<4>;
	.reg .b16 	%rs<6>;
	.reg .b32 	%r<20>;
	.reg .b64 	%rd<12>;
	.reg .b64 	%fd<9>;

	ld.param.u64 	%rd1, [_Z15yuyv2yuv_kernalPhS_j_param_0];
	ld.param.u64 	%rd2, [_Z15yuyv2yuv_kernalPhS_j_param_1];
	ld.param.u32 	%r1, [_Z15yuyv2yuv_kernalPhS_j_param_2];
	cvta.to.global.u64 	%rd3, %rd2;
	cvta.to.global.u64 	%rd4, %rd1;
	mov.u32 	%r2, %ctaid.x;
	mov.u32 	%r3, %tid.x;
	mul.lo.s32 	%r4, %r1, %r2;
	shl.b32 	%r5, %r3, 1;
	shl.b32 	%r6, %r4, 1;
	add.s32 	%r7, %r6, %r5;
	cvt.s64.s32 	%rd5, %r7;
	add.s64 	%rd6, %rd4, %rd5;
	ld.global.u8 	%rs1, [%rd6];
	mov.u32 	%r8, tp;
	add.s32 	%r9, %r8, %r5;
	ld.global.u8 	%rs2, [%rd6+1];
	st.shared.v2.u8 	[%r9], {%rs1, %rs2};
	bar.sync 	0;
	ld.shared.u8 	%rs3, [%r9];
	add.s32 	%r10, %r4, %r3;
	mul.lo.s32 	%r11, %r10, 3;
	cvt.s64.s32 	%rd7, %r11;
	add.s64 	%rd8, %rd3, %rd7;
	st.global.u8 	[%rd8], %rs3;
	and.b32  	%r12, %r3, 1;
	cvt.rn.f64.u32 	%fd1, %r12;
	mov.f64 	%fd2, 0dBFF0000000000000;
	{
	.reg .b32 %temp; 
	mov.b64 	{%temp, %r13}, %fd2;
	}
	{
	.reg .b32 %temp; 
	mov.b64 	{%temp, %r14}, %fd1;
	}
	shr.u32 	%r15, %r14, 20;
	and.b32  	%r16, %r15, 2047;
	add.s32 	%r17, %r16, -1012;
	mov.b64 	%rd9, %fd1;
	shl.b64 	%rd10, %rd9, %r17;
	setp.eq.s64 	%p1, %rd10, -9223372036854775808;
	{ // callseq 0, 0
	.param .b64 param0;
	st.param.f64 	[param0], %fd1;
	.param .b64 retval0;
	call.uni (retval0), 
	__internal_accurate_pow, 
	(
	param0
	);
	ld.param.f64 	%fd3, [retval0];
	} // callseq 0
	setp.lt.s32 	%p2, %r13, 0;
	neg.f64 	%fd5, %fd3;
	selp.f64 	%fd6, %fd5, %fd3, %p1;
	selp.f64 	%fd7, %fd6, %fd3, %p2;
	setp.eq.s32 	%p3, %r12, 0;
	selp.f64 	%fd8, 0d3FF0000000000000, %fd7, %p3;
	cvt.rzi.s32.f64 	%r18, %fd8;
	add.s32 	%r19, %r9, %r18;
	ld.shared.u8 	%rs4, [%r19];
	st.global.u8 	[%rd8+1], %rs4;
	ld.shared.u8 	%rs5, [%r19+2];
	st.global.u8 	[%rd8+2], %rs5;
	ret;

}
	// .globl	_Z15yuyv2bgr_kernalPhS_j
.visible .entry _Z15yuyv2bgr_kernalPhS_j(
	.param .u64 .ptr .align 1 _Z15yuyv2bgr_kernalPhS_j_param_0,
	.param .u64 .ptr .align 1 _Z15yuyv2bgr_kernalPhS_j_param_1,
	.param .u32 _Z15yuyv2bgr_kernalPhS_j_param_2
)
{
	.reg .pred 	%p<4>;
	.reg .b16 	%rs<3>;
	.reg .b32 	%r<35>;
	.reg .b64 	%rd<12>;
	.reg .b64 	%fd<17>;

	ld.param.u64 	%rd1, [_Z15yuyv2bgr_kernalPhS_j_param_0];
	ld.param.u64 	%rd2, [_Z15yuyv2bgr_kernalPhS_j_param_1];
	ld.param.u32 	%r1, [_Z15yuyv2bgr_kernalPhS_j_param_2];
	cvta.to.global.u64 	%rd3, %rd2;
	cvta.to.global.u64 	%rd4, %rd1;
	mov.u32 	%r2, %ctaid.x;
	mov.u32 	%r3, %tid.x;
	mul.lo.s32 	%r4, %r1, %r2;
	shl.b32 	%r5, %r3, 1;
	shl.b32 	%r6, %r4, 1;
	add.s32 	%r7, %r6, %r5;
	cvt.s64.s32 	%rd5, %r7;
	add.s64 	%rd6, %rd4, %rd5;
	ld.global.u8 	%rs1, [%rd6];
	mov.u32 	%r8, tp;
	add.s32 	%r9, %r8, %r5;
	ld.global.u8 	%rs2, [%rd6+1];
	st.shared.v2.u8 	[%r9], {%rs1, %rs2};
	bar.sync 	0;
	ld.shared.u8 	%r10, [%r9];
	and.b32  	%r11, %r3, 1;
	cvt.rn.f64.u32 	%fd1, %r11;
	mov.f64 	%fd2, 0dBFF0000000000000;
	{
	.reg .b32 %temp; 
	mov.b64 	{%temp, %r12}, %fd2;
	}
	{
	.reg .b32 %temp; 
	mov.b64 	{%temp, %r13}, %fd1;
	}
	shr.u32 	%r14, %r13, 20;
	and.b32  	%r15, %r14, 2047;
	add.s32 	%r16, %r15, -1012;
	mov.b64 	%rd7, %fd1;
	shl.b64 	%rd8, %rd7, %r16;
	setp.eq.s64 	%p1, %rd8, -9223372036854775808;
	{ // callseq 1, 0
	.param .b64 param0;
	st.param.f64 	[param0], %fd1;
	.param .b64 retval0;
	call.uni (retval0), 
	__internal_accurate_pow, 
	(
	param0
	);
	ld.param.f64 	%fd3, [retval0];
	} // callseq 1
	setp.lt.s32 	%p2, %r12, 0;
	neg.f64 	%fd5, %fd3;
	selp.f64 	%fd6, %fd5, %fd3, %p1;
	selp.f64 	%fd7, %fd6, %fd3, %p2;
	setp.eq.s32 	%p3, %r11, 0;
	selp.f64 	%fd8, 0d3FF0000000000000, %fd7, %p3;
	cvt.rzi.s32.f64 	%r17, %fd8;
	add.s32 	%r18, %r9, %r17;
	ld.shared.u8 	%r19, [%r18];
	ld.shared.u8 	%r20, [%r18+2];
	add.s32 	%r21, %r10, -16;
	cvt.rn.f64.s32 	%fd9, %r21;
	mul.f64 	%fd10, %fd9, 0d3FF29FBE76C8B439;
	add.s32 	%r22, %r20, -128;
	cvt.rn.f64.s32 	%fd11, %r22;
	fma.rn.f64 	%fd12, %fd11, 0d400024DD2F1A9FBE, %fd10;
	cvt.rzi.s32.f64 	%r23, %fd12;
	add.s32 	%r24, %r19, -128;
	cvt.rn.f64.s32 	%fd13, %r24;
	fma.rn.f64 	%fd14, %fd13, 0dBFEA04189374BC6A, %fd10;
	fma.rn.f64 	%fd15, %fd11, 0dBFD90624DD2F1AA0, %fd14;
	cvt.rzi.s32.f64 	%r25, %fd15;
	fma.rn.f64 	%fd16, %fd13, 0d3FF989374BC6A7F0, %fd10;
	cvt.rzi.s32.f64 	%r26, %fd16;
	max.s32 	%r27, %r23, 0;
	min.s32 	%r28, %r27, 255;
	max.s32 	%r29, %r25, 0;
	min.s32 	%r30, %r29, 255;
	max.s32 	%r31, %r26, 0;
	min.s32 	%r32, %r31, 255;
	add.s32 	%r33, %r4, %r3;
	mul.lo.s32 	%r34, %r33, 3;
	cvt.s64.s32 	%rd10, %r34;
	add.s64 	%rd11, %rd3, %rd10;
	st.global.u8 	[%rd11+2], %r28;
	st.global.u8 	[%rd11+1], %r30;
	st.global.u8 	[%rd11], %r32;
	ret;

}
	// .globl	_Z17yuyv2rgbpf_kernalPhPfjj
.visible .entry _Z17yuyv2rgbpf_kernalPhPfjj(
	.param .u64 .ptr .align 1 _Z17yuyv2rgbpf_kernalPhPfjj_param_0,
	.param .u64 .ptr .align 1 _Z17yuyv2rgbpf_kernalPhPfjj_param_1,
	.param .u32 _Z17yuyv2rgbpf_kernalPhPfjj_param_2,
	.param .u32 _Z17yuyv2rgbpf_kernalPhPfjj_param_3
)
{
	.reg .pred 	%p<10>;
	.reg .b16 	%rs<3>;
	.reg .b32 	%r<27>;
	.reg .b32 	%f<13>;
	.reg .b64 	%rd<15>;
	.reg .b64 	%fd<17>;

	ld.param.u64 	%rd1, [_Z17yuyv2rgbpf_kernalPhPfjj_param_0];
	ld.param.u64 	%rd2, [_Z17yuyv2rgbpf_kernalPhPfjj_param_1];
	ld.param.u32 	%r1, [_Z17yuyv2rgbpf_kernalPhPfjj_param_2];
	ld.param.u32 	%r2, [_Z17yuyv2rgbpf_kernalPhPfjj_param_3];
	cvta.to.global.u64 	%rd3, %rd2;
	cvta.to.global.u64 	%rd4, %rd1;
	mov.u32 	%r3, %ctaid.x;
	mov.u32 	%r4, %tid.x;
	mul.lo.s32 	%r5, %r2, %r1;
	mul.lo.s32 	%r6, %r1, %r3;
	shl.b32 	%r7, %r4, 1;
	shl.b32 	%r8, %r6, 1;
	add.s32 	%r9, %r8, %r7;
	cvt.s64.s32 	%rd5, %r9;
	add.s64 	%rd6, %rd4, %rd5;
	ld.global.u8 	%rs1, [%rd6];
	mov.u32 	%r10, tp;
	add.s32 	%r11, %r10, %r7;
	ld.global.u8 	%rs2, [%rd6+1];
	st.shared.v2.u8 	[%r11], {%rs1, %rs2};
	bar.sync 	0;
	ld.shared.u8 	%r12, [%r11];
	and.b32  	%r13, %r4, 1;
	cvt.rn.f64.u32 	%fd1, %r13;
	mov.f64 	%fd2, 0dBFF0000000000000;
	{
	.reg .b32 %temp; 
	mov.b64 	{%temp, %r14}, %fd2;
	}
	{
	.reg .b32 %temp; 
	mov.b64 	{%temp, %r15}, %fd1;
	}
	shr.u32 	%r16, %r15, 20;
	and.b32  	%r17, %r16, 2047;
	add.s32 	%r18, %r17, -1012;
	mov.b64 	%rd7, %fd1;
	shl.b64 	%rd8, %rd7, %r18;
	setp.eq.s64 	%p1, %rd8, -9223372036854775808;
	{ // callseq 2, 0
	.param .b64 param0;
	st.param.f64 	[param0], %fd1;
	.param .b64 retval0;
	call.uni (retval0), 
	__internal_accurate_pow, 
	(
	param0
	);
	ld.param.f64 	%fd3, [retval0];
	} // callseq 2
	setp.lt.s32 	%p2, %r14, 0;
	neg.f64 	%fd5, %fd3;
	selp.f64 	%fd6, %fd5, %fd3, %p1;
	selp.f64 	%fd7, %fd6, %fd3, %p2;
	setp.eq.s32 	%p3, %r13, 0;
	selp.f64 	%fd8, 0d3FF0000000000000, %fd7, %p3;
	cvt.rzi.s32.f64 	%r19, %fd8;
	add.s32 	%r20, %r11, %r19;
	ld.shared.u8 	%r21, [%r20];
	ld.shared.u8 	%r22, [%r20+2];
	add.s32 	%r23, %r12, -16;
	cvt.rn.f64.s32 	%fd9, %r23;
	mul.f64 	%fd10, %fd9, 0d3FF29FBE76C8B439;
	add.s32 	%r24, %r22, -128;
	cvt.rn.f64.s32 	%fd11, %r24;
	fma.rn.f64 	%fd12, %fd11, 0d400024DD2F1A9FBE, %fd10;
	cvt.rn.f32.f64 	%f1, %fd12;
	add.s32 	%r25, %r21, -128;
	cvt.rn.f64.s32 	%fd13, %r25;
	fma.rn.f64 	%fd14, %fd13, 0dBFEA04189374BC6A, %fd10;
	fma.rn.f64 	%fd15, %fd11, 0dBFD90624DD2F1AA0, %fd14;
	cvt.rn.f32.f64 	%f2, %fd15;
	fma.rn.f64 	%fd16, %fd13, 0d3FF989374BC6A7F0, %fd10;
	cvt.rn.f32.f64 	%f3, %fd16;
	setp.gt.f32 	%p4, %f1, 0f437F0000;
	setp.lt.f32 	%p5, %f1, 0f00000000;
	selp.f32 	%f4, 0f00000000, %f1, %p5;
	div.rn.f32 	%f5, %f4, 0f437F0000;
	selp.f32 	%f6, 0f3F800000, %f5, %p4;
	setp.gt.f32 	%p6, %f2, 0f437F0000;
	setp.lt.f32 	%p7, %f2, 0f00000000;
	selp.f32 	%f7, 0f00000000, %f2, %p7;
	div.rn.f32 	%f8, %f7, 0f437F0000;
	selp.f32 	%f9, 0f3F800000, %f8, %p6;
	setp.gt.f32 	%p8, %f3, 0f437F0000;
	setp.lt.f32 	%p9, %f3, 0f00000000;
	selp.f32 	%f10, 0f00000000, %f3, %p9;
	div.rn.f32 	%f11, %f10, 0f437F0000;
	selp.f32 	%f12, 0f3F800000, %f11, %p8;
	add.s32 	%r26, %r6, %r4;
	mul.wide.s32 	%rd10, %r26, 4;
	add.s64 	%rd11, %rd3, %rd10;
	st.global.f32 	[%rd11], %f6;
	mul.wide.s32 	%rd12, %r5, 4;
	add.s64 	%rd13, %rd11, %rd12;
	st.global.f32 	[%rd13], %f9;
	add.s64 	%rd14, %rd13, %rd12;
	st.global.f32 	[%rd14], %f12;
	ret;

}
	// .globl	_Z15yuyv2all_kernalPhS_S_Pfjj
.visible .entry _Z15yuyv2all_kernalPhS_S_Pfjj(
	.param .u64 .ptr .align 1 _Z15yuyv2all_kernalPhS_S_Pfjj_param_0,
	.param .u64 .ptr .align 1 _Z15yuyv2all_kernalPhS_S_Pfjj_param_1,
	.param .u64 .ptr .align 1 _Z15yuyv2all_kernalPhS_S_Pfjj_param_2,
	.param .u64 .ptr .align 1 _Z15yuyv2all_kernalPhS_S_Pfjj_param_3,
	.param .u32 _Z15yuyv2all_kernalPhS_S_Pfjj_param_4,
	.param .u32 _Z15yuyv2all_kernalPhS_S_Pfjj_param_5
)
{
	.reg .pred 	%p<10>;
	.reg .b16 	%rs<6>;
	.reg .b32 	%r<34>;
	.reg .b32 	%f<13>;
	.reg .b64 	%rd<22>;
	.reg .b64 	%fd<17>;

	ld.param.u64 	%rd1, [_Z15yuyv2all_kernalPhS_S_Pfjj_param_0];
	ld.param.u64 	%rd2, [_Z15yuyv2all_kernalPhS_S_Pfjj_param_1];
	ld.param.u64 	%rd3, [_Z15yuyv2all_kernalPhS_S_Pfjj_param_2];
	ld.param.u64 	%rd4, [_Z15yuyv2all_kernalPhS_S_Pfjj_param_3];
	ld.param.u32 	%r1, [_Z15yuyv2all_kernalPhS_S_Pfjj_param_4];
	ld.param.u32 	%r2, [_Z15yuyv2all_kernalPhS_S_Pfjj_param_5];
	cvta.to.global.u64 	%rd5, %rd4;
	cvta.to.global.u64 	%rd6, %rd3;
	cvta.to.global.u64 	%rd7, %rd2;
	cvta.to.global.u64 	%rd8, %rd1;
	mov.u32 	%r3, %ctaid.x;
	mov.u32 	%r4, %tid.x;
	mul.lo.s32 	%r5, %r2, %r1;
	mul.lo.s32 	%r6, %r1, %r3;
	shl.b32 	%r7, %r4, 1;
	shl.b32 	%r8, %r6, 1;
	add.s32 	%r9, %r8, %r7;
	cvt.s64.s32 	%rd9, %r9;
	add.s64 	%rd10, %rd8, %rd9;
	ld.global.u8 	%rs1, [%rd10];
	mov.u32 	%r10, tp;
	add.s32 	%r11, %r10, %r7;
	ld.global.u8 	%rs2, [%rd10+1];
	st.shared.v2.u8 	[%r11], {%rs1, %rs2};
	bar.sync 	0;
	ld.shared.u8 	%rs3, [%r11];
	and.b32  	%r12, %r4, 1;
	cvt.rn.f64.u32 	%fd1, %r12;
	mov.f64 	%fd2, 0dBFF0000000000000;
	{
	.reg .b32 %temp; 
	mov.b64 	{%temp, %r13}, %fd2;
	}
	{
	.reg .b32 %temp; 
	mov.b64 	{%temp, %r14}, %fd1;
	}
	shr.u32 	%r15, %r14, 20;
	and.b32  	%r16, %r15, 2047;
	add.s32 	%r17, %r16, -1012;
	mov.b64 	%rd11, %fd1;
	shl.b64 	%rd12, %rd11, %r17;
	setp.eq.s64 	%p1, %rd12, -9223372036854775808;
	{ // callseq 3, 0
	.param .b64 param0;
	st.param.f64 	[param0], %fd1;
	.param .b64 retval0;
	call.uni (retval0), 
	__internal_accurate_pow, 
	(
	param0
	);
	ld.param.f64 	%fd3, [retval0];
	} // callseq 3
	setp.lt.s32 	%p2, %r13, 0;
	neg.f64 	%fd5, %fd3;
	selp.f64 	%fd6, %fd5, %fd3, %p1;
	selp.f64 	%fd7, %fd6, %fd3, %p2;
	setp.eq.s32 	%p3, %r12, 0;
	selp.f64 	%fd8, 0d3FF0000000000000, %fd7, %p3;
	cvt.rzi.s32.f64 	%r18, %fd8;
	add.s32 	%r19, %r11, %r18;
	ld.shared.u8 	%rs4, [%r19];
	ld.shared.u8 	%rs5, [%r19+2];
	add.s32 	%r20, %r6, %r4;
	mul.lo.s32 	%r21, %r20, 3;
	cvt.s64.s32 	%rd14, %r21;
	add.s64 	%rd15, %rd7, %rd14;
	st.global.u8 	[%rd15], %rs3;
	st.global.u8 	[%rd15+1], %rs4;
	st.global.u8 	[%rd15+2], %rs5;
	cvt.u32.u16 	%r22, %rs3;
	and.b32  	%r23, %r22, 255;
	add.s32 	%r24, %r23, -16;
	cvt.rn.f64.s32 	%fd9, %r24;
	mul.f64 	%fd10, %fd9, 0d3FF29FBE76C8B439;
	cvt.u32.u16 	%r25, %rs5;
	and.b32  	%r26, %r25, 255;
	add.s32 	%r27, %r26, -128;
	cvt.rn.f64.s32 	%fd11, %r27;
	fma.rn.f64 	%fd12, %fd11, 0d400024DD2F1A9FBE, %fd10;
	cvt.rn.f32.f64 	%f1, %fd12;
	cvt.u32.u16 	%r28, %rs4;
	and.b32  	%r29, %r28, 255;
	add.s32 	%r30, %r29, -128;
	cvt.rn.f64.s32 	%fd13, %r30;
	fma.rn.f64 	%fd14, %fd13, 0dBFEA04189374BC6A, %fd10;
	fma.rn.f64 	%fd15, %fd11, 0dBFD90624DD2F1AA0, %fd14;
	cvt.rn.f32.f64 	%f2, %fd15;
	fma.rn.f64 	%fd16, %fd13, 0d3FF989374BC6A7F0, %fd10;
	cvt.rn.f32.f64 	%f3, %fd16;
	setp.gt.f32 	%p4, %f1, 0f437F0000;
	setp.lt.f32 	%p5, %f1, 0f00000000;
	selp.f32 	%f4, 0f00000000, %f1, %p5;
	selp.f32 	%f5, 0f437F0000, %f4, %p4;
	setp.gt.f32 	%p6, %f2, 0f437F0000;
	setp.lt.f32 	%p7, %f2, 0f00000000;
	selp.f32 	%f6, 0f00000000, %f2, %p7;
	selp.f32 	%f7, 0f437F0000, %f6, %p6;
	setp.gt.f32 	%p8, %f3, 0f437F0000;
	setp.lt.f32 	%p9, %f3, 0f00000000;
	selp.f32 	%f8, 0f00000000, %f3, %p9;
	selp.f32 	%f9, 0f437F0000, %f8, %p8;
	cvt.rzi.u32.f32 	%r31, %f9;
	add.s64 	%rd16, %rd6, %rd14;
	st.global.u8 	[%rd16], %r31;
	cvt.rzi.u32.f32 	%r32, %f7;
	st.global.u8 	[%rd16+1], %r32;
	cvt.rzi.u32.f32 	%r33, %f5;
	st.global.u8 	[%rd16+2], %r33;
	div.rn.f32 	%f10, %f5, 0f437F0000;
	mul.wide.s32 	%rd17, %r20, 4;
	add.s64 	%rd18, %rd5, %rd17;
	st.global.f32 	[%rd18], %f10;
	div.rn.f32 	%f11, %f7, 0f437F0000;
	mul.wide.s32 	%rd19, %r5, 4;
	add.s64 	%rd20, %rd18, %rd19;
	st.global.f32 	[%rd20], %f11;
	div.rn.f32 	%f12, %f9, 0f437F0000;
	add.s64 	%rd21, %rd20, %rd19;
	st.global.f32 	[%rd21], %f12;
	ret;

}
	// .globl	_Z15yuyv2dst_kernalPhS_Pfjj
.visible .entry _Z15yuyv2dst_kernalPhS_Pfjj(
	.param .u64 .ptr .align 1 _Z15yuyv2dst_kernalPhS_Pfjj_param_0,
	.param .u64 .ptr .align 1 _Z15yuyv2dst_kernalPhS_Pfjj_param_1,
	.param .u64 .ptr .align 1 _Z15yuyv2dst_kernalPhS_Pfjj_param_2,
	.param .u32 _Z15yuyv2dst_kernalPhS_Pfjj_param_3,
	.param .u32 _Z15yuyv2dst_kernalPhS_Pfjj_param_4
)
{
	.reg .pred 	%p<10>;
	.reg .b16 	%rs<3>;
	.reg .b32 	%r<31>;
	.reg .b32 	%f<13>;
	.reg .b64 	%rd<19>;
	.reg .b64 	%fd<17>;

	ld.param.u64 	%rd1, [_Z15yuyv2dst_kernalPhS_Pfjj_param_0];
	ld.param.u64 	%rd2, [_Z15yuyv2dst_kernalPhS_Pfjj_param_1];
	ld.param.u64 	%rd3, [_Z15yuyv2dst_kernalPhS_Pfjj_param_2];
	ld.param.u32 	%r1, [_Z15yuyv2dst_kernalPhS_Pfjj_param_3];
	ld.param.u32 	%r2, [_Z15yuyv2dst_kernalPhS_Pfjj_param_4];
	cvta.to.global.u64 	%rd4, %rd3;
	cvta.to.global.u64 	%rd5, %rd2;
	cvta.to.global.u64 	%rd6, %rd1;
	mov.u32 	%r3, %ctaid.x;
	mov.u32 	%r4, %tid.x;
	mul.lo.s32 	%r5, %r2, %r1;
	mul.lo.s32 	%r6, %r1, %r3;
	shl.b32 	%r7, %r4, 1;
	shl.b32 	%r8, %r6, 1;
	add.s32 	%r9, %r8, %r7;
	cvt.s64.s32 	%rd7, %r9;
	add.s64 	%rd8, %rd6, %rd7;
	ld.global.u8 	%rs1, [%rd8];
	mov.u32 	%r10, tp;
	add.s32 	%r11, %r10, %r7;
	ld.global.u8 	%rs2, [%rd8+1];
	st.shared.v2.u8 	[%r11], {%rs1, %rs2};
	bar.sync 	0;
	ld.shared.u8 	%r12, [%r11];
	and.b32  	%r13, %r4, 1;
	cvt.rn.f64.u32 	%fd1, %r13;
	mov.f64 	%fd2, 0dBFF0000000000000;
	{
	.reg .b32 %temp; 
	mov.b64 	{%temp, %r14}, %fd2;
	}
	{
	.reg .b32 %temp; 
	mov.b64 	{%temp, %r15}, %fd1;
	}
	shr.u32 	%r16, %r15, 20;
	and.b32  	%r17, %r16, 2047;
	add.s32 	%r18, %r17, -1012;
	mov.b64 	%rd9, %fd1;
	shl.b64 	%rd10, %rd9, %r18;
	setp.eq.s64 	%p1, %rd10, -9223372036854775808;
	{ // callseq 4, 0
	.param .b64 param0;
	st.param.f64 	[param0], %fd1;
	.param .b64 retval0;
	call.uni (retval0), 
	__internal_accurate_pow, 
	(
	param0
	);
	ld.param.f64 	%fd3, [retval0];
	} // callseq 4
	setp.lt.s32 	%p2, %r14, 0;
	neg.f64 	%fd5, %fd3;
	selp.f64 	%fd6, %fd5, %fd3, %p1;
	selp.f64 	%fd7, %fd6, %fd3, %p2;
	setp.eq.s32 	%p3, %r13, 0;
	selp.f64 	%fd8, 0d3FF0000000000000, %fd7, %p3;
	cvt.rzi.s32.f64 	%r19, %fd8;
	add.s32 	%r20, %r11, %r19;
	ld.shared.u8 	%r21, [%r20];
	ld.shared.u8 	%r22, [%r20+2];
	add.s32 	%r23, %r12, -16;
	cvt.rn.f64.s32 	%fd9, %r23;
	mul.f64 	%fd10, %fd9, 0d3FF29FBE76C8B439;
	add.s32 	%r24, %r22, -128;
	cvt.rn.f64.s32 	%fd11, %r24;
	fma.rn.f64 	%fd12, %fd11, 0d400024DD2F1A9FBE, %fd10;
	cvt.rn.f32.f64 	%f1, %fd12;
	add.s32 	%r25, %r21, -128;
	cvt.rn.f64.s32 	%fd13, %r25;
	fma.rn.f64 	%fd14, %fd13, 0dBFEA04189374BC6A, %fd10;
	fma.rn.f64 	%fd15, %fd11, 0dBFD90624DD2F1AA0, %fd14;
	cvt.rn.f32.f64 	%f2, %fd15;
	fma.rn.f64 	%fd16, %fd13, 0d3FF989374BC6A7F0, %fd10;
	cvt.rn.f32.f64 	%f3, %fd16;
	setp.gt.f32 	%p4, %f1, 0f437F0000;
	setp.lt.f32 	%p5, %f1, 0f00000000;
	selp.f32 	%f4, 0f00000000, %f1, %p5;
	selp.f32 	%f5, 0f437F0000, %f4, %p4;
	setp.gt.f32 	%p6, %f2, 0f437F0000;
	setp.lt.f32 	%p7, %f2, 0f00000000;
	selp.f32 	%f6, 0f00000000, %f2, %p7;
	selp.f32 	%f7, 0f437F0000, %f6, %p6;
	setp.gt.f32 	%p8, %f3, 0f437F0000;
	setp.lt.f32 	%p9, %f3, 0f00000000;
	selp.f32 	%f8, 0f00000000, %f3, %p9;
	selp.f32 	%f9, 0f437F0000, %f8, %p8;
	cvt.rzi.u32.f32 	%r26, %f9;
	add.s32 	%r27, %r6, %r4;
	mul.lo.s32 	%r28, %r27, 3;
	cvt.s64.s32 	%rd12, %r28;
	add.s64 	%rd13, %rd5, %rd12;
	st.global.u8 	[%rd13], %r26;
	cvt.rzi.u32.f32 	%r29, %f7;
	st.global.u8 	[%rd13+1], %r29;
	cvt.rzi.u32.f32 	%r30, %f5;
	st.global.u8 	[%rd13+2], %r30;
	div.rn.f32 	%f10, %f5, 0f437F0000;
	mul.wide.s32 	%rd14, %r27, 4;
	add.s64 	%rd15, %rd4, %rd14;
	st.global.f32 	[%rd15], %f10;
	div.rn.f32 	%f11, %f7, 0f437F0000;
	mul.wide.s32 	%rd16, %r5, 4;
	add.s64 	%rd17, %rd15, %rd16;
	st.global.f32 	[%rd17], %f11;
	div.rn.f32 	%f12, %f9, 0f437F0000;
	add.s64 	%rd18, %rd17, %rd16;
	st.global.f32 	[%rd18], %f12;
	ret;

}
	// .globl	_Z13resize_kernalPfjjS_jj
.visible .entry _Z13resize_kernalPfjjS_jj(
	.param .u64 .ptr .align 1 _Z13resize_kernalPfjjS_jj_param_0,
	.param .u32 _Z13resize_kernalPfjjS_jj_param_1,
	.param .u32 _Z13resize_kernalPfjjS_jj_param_2,
	.param .u64 .ptr .align 1 _Z13resize_kernalPfjjS_jj_param_3,
	.param .u32 _Z13resize_kernalPfjjS_jj_param_4,
	.param .u32 _Z13resize_kernalPfjjS_jj_param_5
)
{
	.reg .pred 	%p<10>;
	.reg .b32 	%r<15>;
	.reg .b32 	%f<10>;
	.reg .b64 	%rd<15>;
	.reg .b64 	%fd<7>;

	ld.param.u64 	%rd1, [_Z13resize_kernalPfjjS_jj_param_0];
	ld.param.u32 	%r7, [_Z13resize_kernalPfjjS_jj_param_1];
	ld.param.u32 	%r8, [_Z13resize_kernalPfjjS_jj_param_2];
	ld.param.u64 	%rd2, [_Z13resize_kernalPfjjS_jj_param_3];
	ld.param.u32 	%r9, [_Z13resize_kernalPfjjS_jj_param_4];
	ld.param.u32 	%r10, [_Z13resize_kernalPfjjS_jj_param_5];
	mov.u32 	%r11, %ctaid.x;
	mov.u32 	%r1, %tid.x;
	mul.lo.s32 	%r2, %r10, %r9;
	mul.lo.s32 	%r3, %r8, %r7;
	mul.lo.s32 	%r4, %r9, %r11;
	cvt.rn.f32.u32 	%f1, %r10;
	cvt.rn.f32.u32 	%f2, %r8;
	div.rn.f32 	%f3, %f1, %f2;
	cvt.f64.f32 	%fd1, %f3;
	cvt.rn.f32.u32 	%f4, %r9;
	cvt.rn.f32.u32 	%f5, %r7;
	div.rn.f32 	%f6, %f4, %f5;
	cvt.f64.f32 	%fd2, %f6;
	cvt.rn.f64.u32 	%fd3, %r1;
	div.rn.f64 	%fd4, %fd3, %fd2;
	cvt.rzi.s32.f64 	%r5, %fd4;
	cvt.rn.f64.u32 	%fd5, %r11;
	div.rn.f64 	%fd6, %fd5, %fd1;
	cvt.rzi.s32.f64 	%r12, %fd6;
	mul.lo.s32 	%r6, %r12, %r7;
	setp.lt.u32 	%p1, %r12, %r8;
	setp.gt.s32 	%p2, %r12, -1;
	and.pred  	%p3, %p1, %p2;
	setp.lt.u32 	%p4, %r5, %r7;
	setp.gt.s32 	%p5, %r5, -1;
	and.pred  	%p6, %p4, %p5;
	and.pred  	%p8, %p3, %p6;
	not.pred 	%p9, %p8;
	@%p9 bra 	$L__BB5_2;
	cvta.to.global.u64 	%rd3, %rd1;
	cvta.to.global.u64 	%rd4, %rd2;
	add.s32 	%r13, %r6, %r5;
	mul.wide.s32 	%rd5, %r13, 4;
	add.s64 	%rd6, %rd3, %rd5;
	ld.global.f32 	%f7, [%rd6];
	add.s32 	%r14, %r4, %r1;
	mul.wide.s32 	%rd7, %r14, 4;
	add.s64 	%rd8, %rd4, %rd7;
	st.global.f32 	[%rd8], %f7;
	mul.wide.s32 	%rd9, %r3, 4;
	add.s64 	%rd10, %rd6, %rd9;
	ld.global.f32 	%f8, [%rd10];
	mul.wide.s32 	%rd11, %r2, 4;
	add.s64 	%rd12, %rd8, %rd11;
	st.global.f32 	[%rd12], %f8;
	add.s64 	%rd13, %rd10, %rd9;
	ld.global.f32 	%f9, [%rd13];
	add.s64 	%rd14, %rd12, %rd11;
	st.global.f32 	[%rd14], %f9;
$L__BB5_2:
	ret;

}
.func  (.param .b64 func_retval0) __internal_accurate_pow(
	.param .b64 __internal_accurate_pow_param_0
)
{
	.reg .pred 	%p<8>;
	.reg .b32 	%r<46>;
	.reg .b32 	%f<3>;
	.reg .b64 	%fd<109>;

	ld.param.f64 	%fd10, [__internal_accurate_pow_param_0];
	mov.f64 	%fd11, 0d3FF0000000000000;
	{
	.reg .b32 %temp; 
	mov.b64 	{%temp, %r8}, %fd11;
	}
	{
	.reg .b32 %temp; 
	mov.b64 	{%r9, %temp}, %fd11;
	}
	shr.u32 	%r10, %r8, 20;
	setp.lt.u32 	%p1, %r8, 1048576;
	mov.f64 	%fd12, 0d4350000000000000;
	{
	.reg .b32 %temp; 
	mov.b64 	{%temp, %r11}, %fd12;
	}
	{
	.reg .b32 %temp; 
	mov.b64 	{%r12, %temp}, %fd12;
	}
	shr.u32 	%r13, %r11, 20;
	add.s32 	%r14, %r13, -54;
	selp.b32 	%r15, %r12, %r9, %p1;
	selp.b32 	%r16, %r11, %r8, %p1;
	selp.b32 	%r1, %r14, %r10, %p1;
	add.s32 	%r45, %r1, -1023;
	and.b32  	%r17, %r16, -2146435073;
	or.b32  	%r18, %r17, 1072693248;
	mov.b64 	%fd107, {%r15, %r18};
	setp.lt.u32 	%p2, %r18, 1073127583;
	@%p2 bra 	$L__BB6_2;
	{
	.reg .b32 %temp; 
	mov.b64 	{%r19, %temp}, %fd107;
	}
	{
	.reg .b32 %temp; 
	mov.b64 	{%temp, %r20}, %fd107;
	}
	add.s32 	%r21, %r20, -1048576;
	mov.b64 	%fd107, {%r19, %r21};
	add.s32 	%r45, %r1, -1022;
$L__BB6_2:
	add.f64 	%fd13, %fd107, 0dBFF0000000000000;
	add.f64 	%fd14, %fd107, 0d3FF0000000000000;
	rcp.approx.ftz.f64 	%fd15, %fd14;
	neg.f64 	%fd16, %fd14;
	fma.rn.f64 	%fd17, %fd16, %fd15, 0d3FF0000000000000;
	fma.rn.f64 	%fd18, %fd17, %fd17, %fd17;
	fma.rn.f64 	%fd19, %fd18, %fd15, %fd15;
	mul.f64 	%fd20, %fd13, %fd19;
	fma.rn.f64 	%fd21, %fd13, %fd19, %fd20;
	mul.f64 	%fd22, %fd21, %fd21;
	fma.rn.f64 	%fd23, %fd22, 0d3EB0F5FF7D2CAFE2, 0d3ED0F5D241AD3B5A;
	fma.rn.f64 	%fd24, %fd23, %fd22, 0d3EF3B20A75488A3F;
	fma.rn.f64 	%fd25, %fd24, %fd22, 0d3F1745CDE4FAECD5;
	fma.rn.f64 	%fd26, %fd25, %fd22, 0d3F3C71C7258A578B;
	fma.rn.f64 	%fd27, %fd26, %fd22, 0d3F6249249242B910;
	fma.rn.f64 	%fd28, %fd27, %fd22, 0d3F89999999999DFB;
	sub.f64 	%fd29, %fd13, %fd21;
	add.f64 	%fd30, %fd29, %fd29;
	neg.f64 	%fd31, %fd21;
	fma.rn.f64 	%fd32, %fd31, %fd13, %fd30;
	mul.f64 	%fd33, %fd19, %fd32;
	fma.rn.f64 	%fd34, %fd22, %fd28, 0d3FB5555555555555;
	mov.f64 	%fd35, 0d3FB5555555555555;
	sub.f64 	%fd36, %fd35, %fd34;
	fma.rn.f64 	%fd37, %fd22, %fd28, %fd36;
	add.f64 	%fd38, %fd37, 0dBC46A4CB00B9E7B0;
	add.f64 	%fd39, %fd34, %fd38;
	sub.f64 	%fd40, %fd34, %fd39;
	add.f64 	%fd41, %fd38, %fd40;
	mul.rn.f64 	%fd42, %fd21, %fd21;
	neg.f64 	%fd43, %fd42;
	fma.rn.f64 	%fd44, %fd21, %fd21, %fd43;
	{
	.reg .b32 %temp; 
	mov.b64 	{%r22, %temp}, %fd33;
	}
	{
	.reg .b32 %temp; 
	mov.b64 	{%temp, %r23}, %fd33;
	}
	add.s32 	%r24, %r23, 1048576;
	mov.b64 	%fd45, {%r22, %r24};
	fma.rn.f64 	%fd46, %fd21, %fd45, %fd44;
	mul.rn.f64 	%fd47, %fd42, %fd21;
	neg.f64 	%fd48, %fd47;
	fma.rn.f64 	%fd49, %fd42, %fd21, %fd48;
	fma.rn.f64 	%fd50, %fd42, %fd33, %fd49;
	fma.rn.f64 	%fd51, %fd46, %fd21, %fd50;
	mul.rn.f64 	%fd52, %fd39, %fd47;
	neg.f64 	%fd53, %fd52;
	fma.rn.f64 	%fd54, %fd39, %fd47, %fd53;
	fma.rn.f64 	%fd55, %fd39, %fd51, %fd54;
	fma.rn.f64 	%fd56, %fd41, %fd47, %fd55;
	add.f64 	%fd57, %fd52, %fd56;
	sub.f64 	%fd58, %fd52, %fd57;
	add.f64 	%fd59, %fd56, %fd58;
	add.f64 	%fd60, %fd21, %fd57;
	sub.f64 	%fd61, %fd21, %fd60;
	add.f64 	%fd62, %fd57, %fd61;
	add.f64 	%fd63, %fd59, %fd62;
	add.f64 	%fd64, %fd33, %fd63;
	add.f64 	%fd65, %fd60, %fd64;
	sub.f64 	%fd66, %fd60, %fd65;
	add.f64 	%fd67, %fd64, %fd66;
	xor.b32  	%r25, %r45, -2147483648;
	mov.b32 	%r26, 1127219200;
	mov.b64 	%fd68, {%r25, %r26};
	mov.b32 	%r27, -2147483648;
	mov.b64 	%fd69, {%r27, %r26};
	sub.f64 	%fd70, %fd68, %fd69;
	fma.rn.f64 	%fd71, %fd70, 0d3FE62E42FEFA39EF, %fd65;
	fma.rn.f64 	%fd72, %fd70, 0dBFE62E42FEFA39EF, %fd71;
	sub.f64 	%fd73, %fd72, %fd65;
	sub.f64 	%fd74, %fd67, %fd73;
	fma.rn.f64 	%fd75, %fd70, 0d3C7ABC9E3B39803F, %fd74;
	add.f64 	%fd76, %fd71, %fd75;
	sub.f64 	%fd77, %fd71, %fd76;
	add.f64 	%fd78, %fd75, %fd77;
	{
	.reg .b32 %temp; 
	mov.b64 	{%temp, %r28}, %fd10;
	}
	{
	.reg .b32 %temp; 
	mov.b64 	{%r29, %temp}, %fd10;
	}
	shl.b32 	%r30, %r28, 1;
	setp.gt.u32 	%p3, %r30, -33554433;
	and.b32  	%r31, %r28, -15728641;
	selp.b32 	%r32, %r31, %r28, %p3;
	mov.b64 	%fd79, {%r29, %r32};
	mul.rn.f64 	%fd80, %fd76, %fd79;
	neg.f64 	%fd81, %fd80;
	fma.rn.f64 	%fd82, %fd76, %fd79, %fd81;
	fma.rn.f64 	%fd83, %fd78, %fd79, %fd82;
	add.f64 	%fd4, %fd80, %fd83;
	sub.f64 	%fd84, %fd80, %fd4;
	add.f64 	%fd5, %fd83, %fd84;
	fma.rn.f64 	%fd85, %fd4, 0d3FF71547652B82FE, 0d4338000000000000;
	{
	.reg .b32 %temp; 
	mov.b64 	{%r5, %temp}, %fd85;
	}
	mov.f64 	%fd86, 0dC338000000000000;
	add.rn.f64 	%fd87, %fd85, %fd86;
	fma.rn.f64 	%fd88, %fd87, 0dBFE62E42FEFA39EF, %fd4;
	fma.rn.f64 	%fd89, %fd87, 0dBC7ABC9E3B39803F, %fd88;
	fma.rn.f64 	%fd90, %fd89, 0d3E5ADE1569CE2BDF, 0d3E928AF3FCA213EA;
	fma.rn.f64 	%fd91, %fd90, %fd89, 0d3EC71DEE62401315;
	fma.rn.f64 	%fd92, %fd91, %fd89, 0d3EFA01997C89EB71;
	fma.rn.f64 	%fd93, %fd92, %fd89, 0d3F2A01A014761F65;
	fma.rn.f64 	%fd94, %fd93, %fd89, 0d3F56C16C1852B7AF;
	fma.rn.f64 	%fd95, %fd94, %fd89, 0d3F81111111122322;
	fma.rn.f64 	%fd96, %fd95, %fd89, 0d3FA55555555502A1;
	fma.rn.f64 	%fd97, %fd96, %fd89, 0d3FC5555555555511;
	fma.rn.f64 	%fd98, %fd97, %fd89, 0d3FE000000000000B;
	fma.rn.f64 	%fd99, %fd98, %fd89, 0d3FF0000000000000;
	fma.rn.f64 	%fd100, %fd99, %fd89, 0d3FF0000000000000;
	{
	.reg .b32 %temp; 
	mov.b64 	{%r6, %temp}, %fd100;
	}
	{
	.reg .b32 %temp; 
	mov.b64 	{%temp, %r7}, %fd100;
	}
	shl.b32 	%r33, %r5, 20;
	add.s32 	%r34, %r33, %r7;
	mov.b64 	%fd108, {%r6, %r34};
	{
	.reg .b32 %temp; 
	mov.b64 	{%temp, %r35}, %fd4;
	}
	mov.b32 	%f2, %r35;
	abs.f32 	%f1, %f2;
	setp.lt.f32 	%p4, %f1, 0f4086232B;
	@%p4 bra 	$L__BB6_5;
	setp.lt.f64 	%p5, %fd4, 0d0000000000000000;
	add.f64 	%fd101, %fd4, 0d7FF0000000000000;
	selp.f64 	%fd108, 0d0000000000000000, %fd101, %p5;
	setp.geu.f32 	%p6, %f1, 0f40874800;
	@%p6 bra 	$L__BB6_5;
	shr.u32 	%r36, %r5, 31;
	add.s32 	%r37, %r5, %r36;
	shr.s32 	%r38, %r37, 1;
	shl.b32 	%r39, %r38, 20;
	add.s32 	%r40, %r7, %r39;
	mov.b64 	%fd102, {%r6, %r40};
	sub.s32 	%r41, %r5, %r38;
	shl.b32 	%r42, %r41, 20;
	add.s32 	%r43, %r42, 1072693248;
	mov.b32 	%r44, 0;
	mov.b64 	%fd103, {%r44, %r43};
	mul.f64 	%fd108, %fd103, %fd102;
$L__BB6_5:
	abs.f64 	%fd104, %fd108;
	setp.eq.f64 	%p7, %fd104, 0d7FF0000000000000;
	fma.rn.f64 	%fd105, %fd108, %fd5, %fd108;
	selp.f64 	%fd106, %fd108, %fd105, %p7;
	st.param.f64 	[func_retval0], %fd106;
	ret;

}


// ===== COMPILED SASS (sm_100) =====

	.target	sm_100

	.elftype	@"ET_EXEC"


//--------------------- .note.nv.tkinfo           --------------------------
	.section	.note.nv.tkinfo,"",@"SHT_NOTE"
	.sectionflags	@"SHF_NOTE_NV_TKINFO"
	.tkinfo
        /*0018*/ 	.word	0x00000002
        /*0030*/ 	.string	""
        /*0030*/ 	.string	"ptxas"
        /*0030*/ 	.string	"Cuda compilation tools, release 13.0, V13.0.88"
        /*0030*/ 	.string	"Build cuda_13.0.r13.0/compiler.36424714_0"
        /*0030*/ 	.string	"-arch sm_100 -m 64 "



//--------------------- .note.nv.cuinfo           --------------------------
	.section	.note.nv.cuinfo,"",@"SHT_NOTE"
	.sectionflags	@"SHF_NOTE_NV_CUINFO"
        /*0018*/ 	.short	0x0002
        /*001a*/ 	.short	0x0064
        /*001c*/ 	.short	0x0082
	.zero		2


//--------------------- .nv.info                  --------------------------
	.section	.nv.info,"",@"SHT_CUDA_INFO"
	.align	4


	//----- nvinfo : EIATTR_REGCOUNT
	.align		4
        /*0000*/ 	.byte	0x04, 0x2f
        /*0002*/ 	.short	(.L_1 - .L_0)
	.align		4
.L_0:
        /*0004*/ 	.word	index@(_Z15yuyv2yuv_kernalPhS_j)
        /*0008*/ 	.word	0x0000001e


	//----- nvinfo : EIATTR_FRAME_SIZE
	.align		4
.L_1:
        /*000c*/ 	.byte	0x04, 0x11
        /*000e*/ 	.short	(.L_3 - .L_2)
	.align		4
.L_2:
        /*0010*/ 	.word	index@($_Z15yuyv2yuv_kernalPhS_j$__internal_accurate_pow)
        /*0014*/ 	.word	0x00000000


	//----- nvinfo : EIATTR_FRAME_SIZE
	.align		4
.L_3:
        /*0018*/ 	.byte	0x04, 0x11
        /*001a*/ 	.short	(.L_5 - .L_4)
	.align		4
.L_4:
        /*001c*/ 	.word	index@(_Z15yuyv2yuv_kernalPhS_j)
        /*0020*/ 	.word	0x00000000


	//----- nvinfo : EIATTR_REGCOUNT
	.align		4
.L_5:
        /*0024*/ 	.byte	0x04, 0x2f
        /*0026*/ 	.short	(.L_7 - .L_6)
	.align		4
.L_6:
        /*0028*/ 	.word	index@(_Z15yuyv2bgr_kernalPhS_j)
        /*002c*/ 	.word	0x0000001d


	//----- nvinfo : EIATTR_FRAME_SIZE
	.align		4
.L_7:
        /*0030*/ 	.byte	0x04, 0x11
        /*0032*/ 	.short	(.L_9 - .L_8)
	.align		4
.L_8:
        /*0034*/ 	.word	index@($_Z15yuyv2bgr_kernalPhS_j$__internal_accurate_pow)
        /*0038*/ 	.word	0x00000000


	//----- nvinfo : EIATTR_FRAME_SIZE
	.align		4
.L_9:
        /*003c*/ 	.byte	0x04, 0x11
        /*003e*/ 	.short	(.L_11 - .L_10)
	.align		4
.L_10:
        /*0040*/ 	.word	index@(_Z15yuyv2bgr_kernalPhS_j)
        /*0044*/ 	.word	0x00000000


	//----- nvinfo : EIATTR_REGCOUNT
	.align		4
.L_11:
        /*0048*/ 	.byte	0x04, 0x2f
        /*004a*/ 	.short	(.L_13 - .L_12)
	.align		4
.L_12:
        /*004c*/ 	.word	index@(_Z17yuyv2rgbpf_kernalPhPfjj)
        /*0050*/ 	.word	0x0000001d


	//----- nvinfo : EIATTR_FRAME_SIZE
	.align		4
.L_13:
        /*0054*/ 	.byte	0x04, 0x11
        /*0056*/ 	.short	(.L_15 - .L_14)
	.align		4
.L_14:
        /*0058*/ 	.word	index@($_Z17yuyv2rgbpf_kernalPhPfjj$__internal_accurate_pow)
        /*005c*/ 	.word	0x00000000


	//----- nvinfo : EIATTR_FRAME_SIZE
	.align		4
.L_15:
        /*0060*/ 	.byte	0x04, 0x11
        /*0062*/ 	.short	(.L_17 - .L_16)
	.align		4
.L_16:
        /*0064*/ 	.word	index@($__internal_4_$__cuda_sm3x_div_rn_noftz_f32_slowpath)
        /*0068*/ 	.word	0x00000000


	//----- nvinfo : EIATTR_FRAME_SIZE
	.align		4
.L_17:
        /*006c*/ 	.byte	0x04, 0x11
        /*006e*/ 	.short	(.L_19 - .L_18)
	.align		4
.L_18:
        /*0070*/ 	.word	index@(_Z17yuyv2rgbpf_kernalPhPfjj)
        /*0074*/ 	.word	0x00000000


	//----- nvinfo : EIATTR_REGCOUNT
	.align		4
.L_19:
        /*0078*/ 	.byte	0x04, 0x2f
        /*007a*/ 	.short	(.L_21 - .L_20)
	.align		4
.L_20:
        /*007c*/ 	.word	index@(_Z15yuyv2all_kernalPhS_S_Pfjj)
        /*0080*/ 	.word	0x0000001d


	//----- nvinfo : EIATTR_FRAME_SIZE
	.align		4
.L_21:
        /*0084*/ 	.byte	0x04, 0x11
        /*0086*/ 	.short	(.L_23 - .L_22)
	.align		4
.L_22:
        /*0088*/ 	.word	index@($_Z15yuyv2all_kernalPhS_S_Pfjj$__internal_accurate_pow)
        /*008c*/ 	.word	0x00000000


	//----- nvinfo : EIATTR_FRAME_SIZE
	.align		4
.L_23:
        /*0090*/ 	.byte	0x04, 0x11
        /*0092*/ 	.short	(.L_25 - .L_24)
	.align		4
.L_24:
        /*0094*/ 	.word	index@($__internal_3_$__cuda_sm3x_div_rn_noftz_f32_slowpath)
        /*0098*/ 	.word	0x00000000


	//----- nvinfo : EIATTR_FRAME_SIZE
	.align		4
.L_25:
        /*009c*/ 	.byte	0x04, 0x11
        /*009e*/ 	.short	(.L_27 - .L_26)
	.align		4
.L_26:
        /*00a0*/ 	.word	index@(_Z15yuyv2all_kernalPhS_S_Pfjj)
        /*00a4*/ 	.word	0x00000000


	//----- nvinfo : EIATTR_REGCOUNT
	.align		4
.L_27:
        /*00a8*/ 	.byte	0x04, 0x2f
        /*00aa*/ 	.short	(.L_29 - .L_28)
	.align		4
.L_28:
        /*00ac*/ 	.word	index@(_Z15yuyv2dst_kernalPhS_Pfjj)
        /*00b0*/ 	.word	0x0000001d


	//----- nvinfo : EIATTR_FRAME_SIZE
	.align		4
.L_29:
        /*00b4*/ 	.byte	0x04, 0x11
        /*00b6*/ 	.short	(.L_31 - .L_30)
	.align		4
.L_30:
        /*00b8*/ 	.word	index@($_Z15yuyv2dst_kernalPhS_Pfjj$__internal_accurate_pow)
        /*00bc*/ 	.word	0x00000000


	//----- nvinfo : EIATTR_FRAME_SIZE
	.align		4
.L_31:
        /*00c0*/ 	.byte	0x04, 0x11
        /*00c2*/ 	.short	(.L_33 - .L_32)
	.align		4
.L_32:
        /*00c4*/ 	.word	index@($__internal_2_$__cuda_sm3x_div_rn_noftz_f32_slowpath)
        /*00c8*/ 	.word	0x00000000


	//----- nvinfo : EIATTR_FRAME_SIZE
	.align		4
.L_33:
        /*00cc*/ 	.byte	0x04, 0x11
        /*00ce*/ 	.short	(.L_35 - .L_34)
	.align		4
.L_34:
        /*00d0*/ 	.word	index@(_Z15yuyv2dst_kernalPhS_Pfjj)
        /*00d4*/ 	.word	0x00000000


	//----- nvinfo : EIATTR_REGCOUNT
	.align		4
.L_35:
        /*00d8*/ 	.byte	0x04, 0x2f
        /*00da*/ 	.short	(.L_37 - .L_36)
	.align		4
.L_36:
        /*00dc*/ 	.word	index@(_Z13resize_kernalPfjjS_jj)
        /*00e0*/ 	.word	0x0000001c


	//----- nvinfo : EIATTR_FRAME_SIZE
	.align		4
.L_37:
        /*00e4*/ 	.byte	0x04, 0x11
        /*00e6*/ 	.short	(.L_39 - .L_38)
	.align		4
.L_38:
        /*00e8*/ 	.word	index@($__internal_1_$__cuda_sm3x_div_rn_noftz_f32_slowpath)
        /*00ec*/ 	.word	0x00000000


	//----- nvinfo : EIATTR_FRAME_SIZE
	.align		4
.L_39:
        /*00f0*/ 	.byte	0x04, 0x11
        /*00f2*/ 	.short	(.L_41 - .L_40)
	.align		4
.L_40:
        /*00f4*/ 	.word	index@($__internal_0_$__cuda_sm20_div_rn_f64_full)
        /*00f8*/ 	.word	0x00000000


	//----- nvinfo : EIATTR_FRAME_SIZE
	.align		4
.L_41:
        /*00fc*/ 	.byte	0x04, 0x11
        /*00fe*/ 	.short	(.L_43 - .L_42)
	.align		4
.L_42:
        /*0100*/ 	.word	index@(_Z13resize_kernalPfjjS_jj)
        /*0104*/ 	.word	0x00000000


	//----- nvinfo : EIATTR_MIN_STACK_SIZE
	.align		4
.L_43:
        /*0108*/ 	.byte	0x04, 0x12
        /*010a*/ 	.short	(.L_45 - .L_44)
	.align		4
.L_44:
        /*010c*/ 	.word	index@(_Z13resize_kernalPfjjS_jj)
        /*0110*/ 	.word	0x00000000


	//----- nvinfo : EIATTR_MIN_STACK_SIZE
	.align		4
.L_45:
        /*0114*/ 	.byte	0x04, 0x12
        /*0116*/ 	.short	(.L_47 - .L_46)
	.align		4
.L_46:
        /*0118*/ 	.word	index@(_Z15yuyv2dst_kernalPhS_Pfjj)
        /*011c*/ 	.word	0x00000000


	//----- nvinfo : EIATTR_MIN_STACK_SIZE
	.align		4
.L_47:
        /*0120*/ 	.byte	0x04, 0x12
        /*0122*/ 	.short	(.L_49 - .L_48)
	.align		4
.L_48:
        /*0124*/ 	.word	index@(_Z15yuyv2all_kernalPhS_S_Pfjj)
        /*0128*/ 	.word	0x00000000


	//----- nvinfo : EIATTR_MIN_STACK_SIZE
	.align		4
.L_49:
        /*012c*/ 	.byte	0x04, 0x12
        /*012e*/ 	.short	(.L_51 - .L_50)
	.align		4
.L_50:
        /*0130*/ 	.word	index@(_Z17yuyv2rgbpf_kernalPhPfjj)
        /*0134*/ 	.word	0x00000000


	//----- nvinfo : EIATTR_MIN_STACK_SIZE
	.align		4
.L_51:
        /*0138*/ 	.byte	0x04, 0x12
        /*013a*/ 	.short	(.L_53 - .L_52)
	.align		4
.L_52:
        /*013c*/ 	.word	index@(_Z15yuyv2bgr_kernalPhS_j)
        /*0140*/ 	.word	0x00000000


	//----- nvinfo : EIATTR_MIN_STACK_SIZE
	.align		4
.L_53:
        /*0144*/ 	.byte	0x04, 0x12
        /*0146*/ 	.short	(.L_55 - .L_54)
	.align		4
.L_54:
        /*0148*/ 	.word	index@(_Z15yuyv2yuv_kernalPhS_j)
        /*014c*/ 	.word	0x00000000
.L_55:


//--------------------- .nv.compat                --------------------------
	.section	.nv.compat,"",@"SHT_CUDA_COMPAT_INFO"
	.align	4
        /*0000*/ 	.byte	0x02, 0x09, 0x00, 0x00, 0x02, 0x02, 0x01, 0x00, 0x02, 0x05, 0x05, 0x00, 0x03, 0x07, 0x01, 0x01
        /*0010*/ 	.byte	0x02, 0x03, 0x00, 0x00, 0x02, 0x06, 0x01, 0x00, 0x04, 0x0b, 0x08, 0x00, 0x01, 0x00, 0x00, 0x00
        /*0020*/ 	.byte	0x00, 0x00, 0x00, 0x00


//--------------------- .nv.info._Z13resize_kernalPfjjS_jj --------------------------
	.section	.nv.info._Z13resize_kernalPfjjS_jj,"",@"SHT_CUDA_INFO"
	.sectionflags	@""
	.align	4


	//----- nvinfo : EIATTR_CUDA_API_VERSION
	.align		4
        /*0000*/ 	.byte	0x04, 0x37
        /*0002*/ 	.short	(.L_57 - .L_56)
.L_56:
        /*0004*/ 	.word	0x00000082


	//----- nvinfo : EIATTR_KPARAM_INFO
	.align		4
.L_57:
        /*0008*/ 	.byte	0x04, 0x17
        /*000a*/ 	.short	(.L_59 - .L_58)
.L_58:
        /*000c*/ 	.word	0x00000000
        /*0010*/ 	.short	0x0005
        /*0012*/ 	.short	0x001c
        /*0014*/ 	.byte	0x00, 0xf0, 0x11, 0x00


	//----- nvinfo : EIATTR_KPARAM_INFO
	.align		4
.L_59:
        /*0018*/ 	.byte	0x04, 0x17
        /*001a*/ 	.short	(.L_61 - .L_60)
.L_60:
        /*001c*/ 	.word	0x00000000
        /*0020*/ 	.short	0x0004
        /*0022*/ 	.short	0x0018
        /*0024*/ 	.byte	0x00, 0xf0, 0x11, 0x00


	//----- nvinfo : EIATTR_KPARAM_INFO
	.align		4
.L_61:
        /*0028*/ 	.byte	0x04, 0x17
        /*002a*/ 	.short	(.L_63 - .L_62)
.L_62:
        /*002c*/ 	.word	0x00000000
        /*0030*/ 	.short	0x0003
        /*0032*/ 	.short	0x0010
        /*0034*/ 	.byte	0x00, 0xf5, 0x21, 0x00


	//----- nvinfo : EIATTR_KPARAM_INFO
	.align		4
.L_63:
        /*0038*/ 	.byte	0x04, 0x17
        /*003a*/ 	.short	(.L_65 - .L_64)
.L_64:
        /*003c*/ 	.word	0x00000000
        /*0040*/ 	.short	0x0002
        /*0042*/ 	.short	0x000c
        /*0044*/ 	.byte	0x00, 0xf0, 0x11, 0x00


	//----- nvinfo : EIATTR_KPARAM_INFO
	.align		4
.L_65:
        /*0048*/ 	.byte	0x04, 0x17
        /*004a*/ 	.short	(.L_67 - .L_66)
.L_66:
        /*004c*/ 	.word	0x00000000
        /*0050*/ 	.short	0x0001
        /*0052*/ 	.short	0x0008
        /*0054*/ 	.byte	0x00, 0xf0, 0x11, 0x00


	//----- nvinfo : EIATTR_KPARAM_INFO
	.align		4
.L_67:
        /*0058*/ 	.byte	0x04, 0x17
        /*005a*/ 	.short	(.L_69 - .L_68)
.L_68:
        /*005c*/ 	.word	0x00000000
        /*0060*/ 	.short	0x0000
        /*0062*/ 	.short	0x0000
        /*0064*/ 	.byte	0x00, 0xf5, 0x21, 0x00


	//----- nvinfo : EIATTR_SPARSE_MMA_MASK
	.align		4
.L_69:
        /*0068*/ 	.byte	0x03, 0x50
        /*006a*/ 	.short	0x0000


	//----- nvinfo : EIATTR_MAXREG_COUNT
	.align		4
        /*006c*/ 	.byte	0x03, 0x1b
        /*006e*/ 	.short	0x00ff


	//----- nvinfo : EIATTR_MERCURY_ISA_VERSION
	.align		4
        /*0070*/ 	.byte	0x03, 0x5f
        /*0072*/ 	.short	0x0101


	//----- nvinfo : EIATTR_VRC_CTA_INIT_COUNT
	.align		4
        /*0074*/ 	.byte	0x02, 0x4a
	.zero		1
	.zero		1


	//----- nvinfo : EIATTR_EXIT_INSTR_OFFSETS
	.align		4
        /*0078*/ 	.byte	0x04, 0x1c
        /*007a*/ 	.short	(.L_71 - .L_70)


	//   ....[0]....
.L_70:
        /*007c*/ 	.word	0x00000580


	//   ....[1]....
        /*0080*/ 	.word	0x000006d0


	//----- nvinfo : EIATTR_CRS_STACK_SIZE
	.align		4
.L_71:
        /*0084*/ 	.byte	0x04, 0x1e
        /*0086*/ 	.short	(.L_73 - .L_72)
.L_72:
        /*0088*/ 	.word	0x00000000


	//----- nvinfo : EIATTR_CBANK_PARAM_SIZE
	.align		4
.L_73:
        /*008c*/ 	.byte	0x03, 0x19
        /*008e*/ 	.short	0x0020


	//----- nvinfo : EIATTR_PARAM_CBANK
	.align		4
        /*0090*/ 	.byte	0x04, 0x0a
        /*0092*/ 	.short	(.L_75 - .L_74)
	.align		4
.L_74:
        /*0094*/ 	.word	index@(.nv.constant0._Z13resize_kernalPfjjS_jj)
        /*0098*/ 	.short	0x0380
        /*009a*/ 	.short	0x0020


	//----- nvinfo : EIATTR_SW_WAR
	.align		4
.L_75:
        /*009c*/ 	.byte	0x04, 0x36
        /*009e*/ 	.short	(.L_77 - .L_76)
.L_76:
        /*00a0*/ 	.word	0x00000008
.L_77:


//--------------------- .nv.info._Z15yuyv2dst_kernalPhS_Pfjj --------------------------
	.section	.nv.info._Z15yuyv2dst_kernalPhS_Pfjj,"",@"SHT_CUDA_INFO"
	.sectionflags	@""
	.align	4


	//----- nvinfo : EIATTR_CUDA_API_VERSION
	.align		4
        /*0000*/ 	.byte	0x04, 0x37
        /*0002*/ 	.short	(.L_79 - .L_78)
.L_78:
        /*0004*/ 	.word	0x00000082


	//----- nvinfo : EIATTR_KPARAM_INFO
	.align		4
.L_79:
        /*0008*/ 	.byte	0x04, 0x17
        /*000a*/ 	.short	(.L_81 - .L_80)
.L_80:
        /*000c*/ 	.word	0x00000000
        /*0010*/ 	.short	0x0004
        /*0012*/ 	.short	0x001c
        /*0014*/ 	.byte	0x00, 0xf0, 0x11, 0x00


	//----- nvinfo : EIATTR_KPARAM_INFO
	.align		4
.L_81:
        /*0018*/ 	.byte	0x04, 0x17
        /*001a*/ 	.short	(.L_83 - .L_82)
.L_82:
        /*001c*/ 	.word	0x00000000
        /*0020*/ 	.short	0x0003
        /*0022*/ 	.short	0x0018
        /*0024*/ 	.byte	0x00, 0xf0, 0x11, 0x00


	//----- nvinfo : EIATTR_KPARAM_INFO
	.align		4
.L_83:
        /*0028*/ 	.byte	0x04, 0x17
        /*002a*/ 	.short	(.L_85 - .L_84)
.L_84:
        /*002c*/ 	.word	0x00000000
        /*0030*/ 	.short	0x0002
        /*0032*/ 	.short	0x0010
        /*0034*/ 	.byte	0x00, 0xf5, 0x21, 0x00


	//----- nvinfo : EIATTR_KPARAM_INFO
	.align		4
.L_85:
        /*0038*/ 	.byte	0x04, 0x17
        /*003a*/ 	.short	(.L_87 - .L_86)
.L_86:
        /*003c*/ 	.word	0x00000000
        /*0040*/ 	.short	0x0001
        /*0042*/ 	.short	0x0008
        /*0044*/ 	.byte	0x00, 0xf5, 0x21, 0x00


	//----- nvinfo : EIATTR_KPARAM_INFO
	.align		4
.L_87:
        /*0048*/ 	.byte	0x04, 0x17
        /*004a*/ 	.short	(.L_89 - .L_88)
.L_88:
        /*004c*/ 	.word	0x00000000
        /*0050*/ 	.short	0x0000
        /*0052*/ 	.short	0x0000
        /*0054*/ 	.byte	0x00, 0xf5, 0x21, 0x00


	//----- nvinfo : EIATTR_SPARSE_MMA_MASK
	.align		4
.L_89:
        /*0058*/ 	.byte	0x03, 0x50
        /*005a*/ 	.short	0x0000


	//----- nvinfo : EIATTR_MAXREG_COUNT
	.align		4
        /*005c*/ 	.byte	0x03, 0x1b
        /*005e*/ 	.short	0x00ff


	//----- nvinfo : EIATTR_NUM_BARRIERS
	.align		4
        /*0060*/ 	.byte	0x02, 0x4c
        /*0062*/ 	.byte	0x01
	.zero		1


	//----- nvinfo : EIATTR_MERCURY_ISA_VERSION
	.align		4
        /*0064*/ 	.byte	0x03, 0x5f
        /*0066*/ 	.short	0x0101


	//----- nvinfo : EIATTR_VRC_CTA_INIT_COUNT
	.align		4
        /*0068*/ 	.byte	0x02, 0x4a
	.zero		1
	.zero		1


	//----- nvinfo : EIATTR_EXIT_INSTR_OFFSETS
	.align		4
        /*006c*/ 	.byte	0x04, 0x1c
        /*006e*/ 	.short	(.L_91 - .L_90)


	//   ....[0]....
.L_90:
        /*0070*/ 	.word	0x000008e0


	//----- nvinfo : EIATTR_CRS_STACK_SIZE
	.align		4
.L_91:
        /*0074*/ 	.byte	0x04, 0x1e
        /*0076*/ 	.short	(.L_93 - .L_92)
.L_92:
        /*0078*/ 	.word	0x00000000


	//----- nvinfo : EIATTR_CBANK_PARAM_SIZE
	.align		4
.L_93:
        /*007c*/ 	.byte	0x03, 0x19
        /*007e*/ 	.short	0x0020


	//----- nvinfo : EIATTR_PARAM_CBANK
	.align		4
        /*0080*/ 	.byte	0x04, 0x0a
        /*0082*/ 	.short	(.L_95 - .L_94)
	.align		4
.L_94:
        /*0084*/ 	.word	index@(.nv.constant0._Z15yuyv2dst_kernalPhS_Pfjj)
        /*0088*/ 	.short	0x0380
        /*008a*/ 	.short	0x0020


	//----- nvinfo : EIATTR_SW_WAR
	.align		4
.L_95:
        /*008c*/ 	.byte	0x04, 0x36
        /*008e*/ 	.short	(.L_97 - .L_96)
.L_96:
        /*0090*/ 	.word	0x00000008
.L_97:


//--------------------- .nv.info._Z15yuyv2all_kernalPhS_S_Pfjj --------------------------
	.section	.nv.info._Z15yuyv2all_kernalPhS_S_Pfjj,"",@"SHT_CUDA_INFO"
	.sectionflags	@""
	.align	4


	//----- nvinfo : EIATTR_CUDA_API_VERSION
	.align		4
        /*0000*/ 	.byte	0x04, 0x37
        /*0002*/ 	.short	(.L_99 - .L_98)
.L_98:
        /*0004*/ 	.word	0x00000082


	//----- nvinfo : EIATTR_KPARAM_INFO
	.align		4
.L_99:
        /*0008*/ 	.byte	0x04, 0x17
        /*000a*/ 	.short	(.L_101 - .L_100)
.L_100:
        /*000c*/ 	.word	0x00000000
        /*0010*/ 	.short	0x0005
        /*0012*/ 	.short	0x0024
        /*0014*/ 	.byte	0x00, 0xf0, 0x11, 0x00


	//----- nvinfo : EIATTR_KPARAM_INFO
	.align		4
.L_101:
        /*0018*/ 	.byte	0x04, 0x17
        /*001a*/ 	.short	(.L_103 - .L_102)
.L_102:
        /*001c*/ 	.word	0x00000000
        /*0020*/ 	.short	0x0004
        /*0022*/ 	.short	0x0020
        /*0024*/ 	.byte	0x00, 0xf0, 0x11, 0x00


	//----- nvinfo : EIATTR_KPARAM_INFO
	.align		4
.L_103:
        /*0028*/ 	.byte	0x04, 0x17
        /*002a*/ 	.short	(.L_105 - .L_104)
.L_104:
        /*002c*/ 	.word	0x00000000
        /*0030*/ 	.short	0x0003
        /*0032*/ 	.short	0x0018
        /*0034*/ 	.byte	0x00, 0xf5, 0x21, 0x00


	//----- nvinfo : EIATTR_KPARAM_INFO
	.align		4
.L_105:
        /*0038*/ 	.byte	0x04, 0x17
        /*003a*/ 	.short	(.L_107 - .L_106)
.L_106:
        /*003c*/ 	.word	0x00000000
        /*0040*/ 	.short	0x0002
        /*0042*/ 	.short	0x0010
        /*0044*/ 	.byte	0x00, 0xf5, 0x21, 0x00


	//----- nvinfo : EIATTR_KPARAM_INFO
	.align		4
.L_107:
        /*0048*/ 	.byte	0x04, 0x17
        /*004a*/ 	.short	(.L_109 - .L_108)
.L_108:
        /*004c*/ 	.word	0x00000000
        /*0050*/ 	.short	0x0001
        /*0052*/ 	.short	0x0008
        /*0054*/ 	.byte	0x00, 0xf5, 0x21, 0x00


	//----- nvinfo : EIATTR_KPARAM_INFO
	.align		4
.L_109:
        /*0058*/ 	.byte	0x04, 0x17
        /*005a*/ 	.short	(.L_111 - .L_110)
.L_110:
        /*005c*/ 	.word	0x00000000
        /*0060*/ 	.short	0x0000
        /*0062*/ 	.short	0x0000
        /*0064*/ 	.byte	0x00, 0xf5, 0x21, 0x00


	//----- nvinfo : EIATTR_SPARSE_MMA_MASK
	.align		4
.L_111:
        /*0068*/ 	.byte	0x03, 0x50
        /*006a*/ 	.short	0x0000


	//----- nvinfo : EIATTR_MAXREG_COUNT
	.align		4
        /*006c*/ 	.byte	0x03, 0x1b
        /*006e*/ 	.short	0x00ff


	//----- nvinfo : EIATTR_NUM_BARRIERS
	.align		4
        /*0070*/ 	.byte	0x02, 0x4c
        /*0072*/ 	.byte	0x01
	.zero		1


	//----- nvinfo : EIATTR_MERCURY_ISA_VERSION
	.align		4
        /*0074*/ 	.byte	0x03, 0x5f
        /*0076*/ 	.short	0x0101


	//----- nvinfo : EIATTR_VRC_CTA_INIT_COUNT
	.align		4
        /*0078*/ 	.byte	0x02, 0x4a
	.zero		1
	.zero		1


	//----- nvinfo : EIATTR_EXIT_INSTR_OFFSETS
	.align		4
        /*007c*/ 	.byte	0x04, 0x1c
        /*007e*/ 	.short	(.L_113 - .L_112)


	//   ....[0]....
.L_112:
        /*0080*/ 	.word	0x00000960


	//----- nvinfo : EIATTR_CRS_STACK_SIZE
	.align		4
.L_113:
        /*0084*/ 	.byte	0x04, 0x1e
        /*0086*/ 	.short	(.L_115 - .L_114)
.L_114:
        /*0088*/ 	.word	0x00000000


	//----- nvinfo : EIATTR_CBANK_PARAM_SIZE
	.align		4
.L_115:
        /*008c*/ 	.byte	0x03, 0x19
        /*008e*/ 	.short	0x0028


	//----- nvinfo : EIATTR_PARAM_CBANK
	.align		4
        /*0090*/ 	.byte	0x04, 0x0a
        /*0092*/ 	.short	(.L_117 - .L_116)
	.align		4
.L_116:
        /*0094*/ 	.word	index@(.nv.constant0._Z15yuyv2all_kernalPhS_S_Pfjj)
        /*0098*/ 	.short	0x0380
        /*009a*/ 	.short	0x0028


	//----- nvinfo : EIATTR_SW_WAR
	.align		4
.L_117:
        /*009c*/ 	.byte	0x04, 0x36
        /*009e*/ 	.short	(.L_119 - .L_118)
.L_118:
        /*00a0*/ 	.word	0x00000008
.L_119:


//--------------------- .nv.info._Z17yuyv2rgbpf_kernalPhPfjj --------------------------
	.section	.nv.info._Z17yuyv2rgbpf_kernalPhPfjj,"",@"SHT_CUDA_INFO"
	.sectionflags	@""
	.align	4


	//----- nvinfo : EIATTR_CUDA_API_VERSION
	.align		4
        /*0000*/ 	.byte	0x04, 0x37
        /*0002*/ 	.short	(.L_121 - .L_120)
.L_120:
        /*0004*/ 	.word	0x00000082


	//----- nvinfo : EIATTR_KPARAM_INFO
	.align		4
.L_121:
        /*0008*/ 	.byte	0x04, 0x17
        /*000a*/ 	.short	(.L_123 - .L_122)
.L_122:
        /*000c*/ 	.word	0x00000000
        /*0010*/ 	.short	0x0003
        /*0012*/ 	.short	0x0014
        /*0014*/ 	.byte	0x00, 0xf0, 0x11, 0x00


	//----- nvinfo : EIATTR_KPARAM_INFO
	.align		4
.L_123:
        /*0018*/ 	.byte	0x04, 0x17
        /*001a*/ 	.short	(.L_125 - .L_124)
.L_124:
        /*001c*/ 	.word	0x00000000
        /*0020*/ 	.short	0x0002
        /*0022*/ 	.short	0x0010
        /*0024*/ 	.byte	0x00, 0xf0, 0x11, 0x00


	//----- nvinfo : EIATTR_KPARAM_INFO
	.align		4
.L_125:
        /*0028*/ 	.byte	0x04, 0x17
        /*002a*/ 	.short	(.L_127 - .L_126)
.L_126:
        /*002c*/ 	.word	0x00000000
        /*0030*/ 	.short	0x0001
        /*0032*/ 	.short	0x0008
        /*0034*/ 	.byte	0x00, 0xf5, 0x21, 0x00


	//----- nvinfo : EIATTR_KPARAM_INFO
	.align		4
.L_127:
        /*0038*/ 	.byte	0x04, 0x17
        /*003a*/ 	.short	(.L_129 - .L_128)
.L_128:
        /*003c*/ 	.word	0x00000000
        /*0040*/ 	.short	0x0000
        /*0042*/ 	.short	0x0000
        /*0044*/ 	.byte	0x00, 0xf5, 0x21, 0x00


	//----- nvinfo : EIATTR_SPARSE_MMA_MASK
	.align		4
.L_129:
        /*0048*/ 	.byte	0x03, 0x50
        /*004a*/ 	.short	0x0000


	//----- nvinfo : EIATTR_MAXREG_COUNT
	.align		4
        /*004c*/ 	.byte	0x03, 0x1b
        /*004e*/ 	.short	0x00ff


	//----- nvinfo : EIATTR_NUM_BARRIERS
	.align		4
        /*0050*/ 	.byte	0x02, 0x4c
        /*0052*/ 	.byte	0x01
	.zero		1


	//----- nvinfo : EIATTR_MERCURY_ISA_VERSION
	.align		4
        /*0054*/ 	.byte	0x03, 0x5f
        /*0056*/ 	.short	0x0101


	//----- nvinfo : EIATTR_VRC_CTA_INIT_COUNT
	.align		4
        /*0058*/ 	.byte	0x02, 0x4a
	.zero		1
	.zero		1


	//----- nvinfo : EIATTR_EXIT_INSTR_OFFSETS
	.align		4
        /*005c*/ 	.byte	0x04, 0x1c
        /*005e*/ 	.short	(.L_131 - .L_130)


	//   ....[0]....
.L_130:
        /*0060*/ 	.word	0x00000850


	//----- nvinfo : EIATTR_CRS_STACK_SIZE
	.align		4
.L_131:
        /*0064*/ 	.byte	0x04, 0x1e
        /*0066*/ 	.short	(.L_133 - .L_132)
.L_132:
        /*0068*/ 	.word	0x00000000


	//----- nvinfo : EIATTR_CBANK_PARAM_SIZE
	.align		4
.L_133:
        /*006c*/ 	.byte	0x03, 0x19
        /*006e*/ 	.short	0x0018


	//----- nvinfo : EIATTR_PARAM_CBANK
	.align		4
        /*0070*/ 	.byte	0x04, 0x0a
        /*0072*/ 	.short	(.L_135 - .L_134)
	.align		4
.L_134:
        /*0074*/ 	.word	index@(.nv.constant0._Z17yuyv2rgbpf_kernalPhPfjj)
        /*0078*/ 	.short	0x0380
        /*007a*/ 	.short	0x0018


	//----- nvinfo : EIATTR_SW_WAR
	.align		4
.L_135:
        /*007c*/ 	.byte	0x04, 0x36
        /*007e*/ 	.short	(.L_137 - .L_136)
.L_136:
        /*0080*/ 	.word	0x00000008
.L_137:


//--------------------- .nv.info._Z15yuyv2bgr_kernalPhS_j --------------------------
	.section	.nv.info._Z15yuyv2bgr_kernalPhS_j,"",@"SHT_CUDA_INFO"
	.sectionflags	@""
	.align	4


	//----- nvinfo : EIATTR_CUDA_API_VERSION
	.align		4
        /*0000*/ 	.byte	0x04, 0x37
        /*0002*/ 	.short	(.L_139 - .L_138)
.L_138:
        /*0004*/ 	.word	0x00000082


	//----- nvinfo : EIATTR_KPARAM_INFO
	.align		4
.L_139:
        /*0008*/ 	.byte	0x04, 0x17
        /*000a*/ 	.short	(.L_141 - .L_140)
.L_140:
        /*000c*/ 	.word	0x00000000
        /*0010*/ 	.short	0x0002
        /*0012*/ 	.short	0x0010
        /*0014*/ 	.byte	0x00, 0xf0, 0x11, 0x00


	//----- nvinfo : EIATTR_KPARAM_INFO
	.align		4
.L_141:
        /*0018*/ 	.byte	0x04, 0x17
        /*001a*/ 	.short	(.L_143 - .L_142)
.L_142:
        /*001c*/ 	.word	0x00000000
        /*0020*/ 	.short	0x0001
        /*0022*/ 	.short	0x0008
        /*0024*/ 	.byte	0x00, 0xf5, 0x21, 0x00


	//----- nvinfo : EIATTR_KPARAM_INFO
	.align		4
.L_143:
        /*0028*/ 	.byte	0x04, 0x17
        /*002a*/ 	.short	(.L_145 - .L_144)
.L_144:
        /*002c*/ 	.word	0x00000000
        /*0030*/ 	.short	0x0000
        /*0032*/ 	.short	0x0000
        /*0034*/ 	.byte	0x00, 0xf5, 0x21, 0x00


	//----- nvinfo : EIATTR_SPARSE_MMA_MASK
	.align		4
.L_145:
        /*0038*/ 	.byte	0x03, 0x50
        /*003a*/ 	.short	0x0000


	//----- nvinfo : EIATTR_MAXREG_COUNT
	.align		4
        /*003c*/ 	.byte	0x03, 0x1b
        /*003e*/ 	.short	0x00ff


	//----- nvinfo : EIATTR_NUM_BARRIERS
	.align		4
        /*0040*/ 	.byte	0x02, 0x4c
        /*0042*/ 	.byte	0x01
	.zero		1


	//----- nvinfo : EIATTR_MERCURY_ISA_VERSION
	.align		4
        /*0044*/ 	.byte	0x03, 0x5f
        /*0046*/ 	.short	0x0101


	//----- nvinfo : EIATTR_VRC_CTA_INIT_COUNT
	.align		4
        /*0048*/ 	.byte	0x02, 0x4a
	.zero		1
	.zero		1


	//----- nvinfo : EIATTR_EXIT_INSTR_OFFSETS
	.align		4
        /*004c*/ 	.byte	0x04, 0x1c
        /*004e*/ 	.short	(.L_147 - .L_146)


	//   ....[0]....
.L_146:
        /*0050*/ 	.word	0x00000540


	//----- nvinfo : EIATTR_CRS_STACK_SIZE
	.align		4
.L_147:
        /*0054*/ 	.byte	0x04, 0x1e
        /*0056*/ 	.short	(.L_149 - .L_148)
.L_148:
        /*0058*/ 	.word	0x00000000


	//----- nvinfo : EIATTR_CBANK_PARAM_SIZE
	.align		4
.L_149:
        /*005c*/ 	.byte	0x03, 0x19
        /*005e*/ 	.short	0x0014


	//----- nvinfo : EIATTR_PARAM_CBANK
	.align		4
        /*0060*/ 	.byte	0x04, 0x0a
        /*0062*/ 	.short	(.L_151 - .L_150)
	.align		4
.L_150:
        /*0064*/ 	.word	index@(.nv.constant0._Z15yuyv2bgr_kernalPhS_j)
        /*0068*/ 	.short	0x0380
        /*006a*/ 	.short	0x0014


	//----- nvinfo : EIATTR_SW_WAR
	.align		4
.L_151:
        /*006c*/ 	.byte	0x04, 0x36
        /*006e*/ 	.short	(.L_153 - .L_152)
.L_152:
        /*0070*/ 	.word	0x00000008
.L_153:


//--------------------- .nv.info._Z15yuyv2yuv_kernalPhS_j --------------------------
	.section	.nv.info._Z15yuyv2yuv_kernalPhS_j,"",@"SHT_CUDA_INFO"
	.sectionflags	@""
	.align	4


	//----- nvinfo : EIATTR_CUDA_API_VERSION
	.align		4
        /*0000*/ 	.byte	0x04, 0x37
        /*0002*/ 	.short	(.L_155 - .L_154)
.L_154:
        /*0004*/ 	.word	0x00000082


	//----- nvinfo : EIATTR_KPARAM_INFO
	.align		4
.L_155:
        /*0008*/ 	.byte	0x04, 0x17
        /*000a*/ 	.short	(.L_157 - .L_156)
.L_156:
        /*000c*/ 	.word	0x00000000
        /*0010*/ 	.short	0x0002
        /*0012*/ 	.short	0x0010
        /*0014*/ 	.byte	0x00, 0xf0, 0x11, 0x00


	//----- nvinfo : EIATTR_KPARAM_INFO
	.align		4
.L_157:
        /*0018*/ 	.byte	0x04, 0x17
        /*001a*/ 	.short	(.L_159 - .L_158)
.L_158:
        /*001c*/ 	.word	0x00000000
        /*0020*/ 	.short	0x0001
        /*0022*/ 	.short	0x0008
        /*0024*/ 	.byte	0x00, 0xf5, 0x21, 0x00


	//----- nvinfo : EIATTR_KPARAM_INFO
	.align		4
.L_159:
        /*0028*/ 	.byte	0x04, 0x17
        /*002a*/ 	.short	(.L_161 - .L_160)
.L_160:
        /*002c*/ 	.word	0x00000000
        /*0030*/ 	.short	0x0000
        /*0032*/ 	.short	0x0000
        /*0034*/ 	.byte	0x00, 0xf5, 0x21, 0x00


	//----- nvinfo : EIATTR_SPARSE_MMA_MASK
	.align		4
.L_161:
        /*0038*/ 	.byte	0x03, 0x50
        /*003a*/ 	.short	0x0000


	//----- nvinfo : EIATTR_MAXREG_COUNT
	.align		4
        /*003c*/ 	.byte	0x03, 0x1b
        /*003e*/ 	.short	0x00ff


	//----- nvinfo : EIATTR_NUM_BARRIERS
	.align		4
        /*0040*/ 	.byte	0x02, 0x4c
        /*0042*/ 	.byte	0x01
	.zero		1


	//----- nvinfo : EIATTR_MERCURY_ISA_VERSION
	.align		4
        /*0044*/ 	.byte	0x03, 0x5f
        /*0046*/ 	.short	0x0101


	//----- nvinfo : EIATTR_VRC_CTA_INIT_COUNT
	.align		4
        /*0048*/ 	.byte	0x02, 0x4a
	.zero		1
	.zero		1


	//----- nvinfo : EIATTR_EXIT_INSTR_OFFSETS
	.align		4
        /*004c*/ 	.byte	0x04, 0x1c
        /*004e*/ 	.short	(.L_163 - .L_162)


	//   ....[0]....
.L_162:
        /*0050*/ 	.word	0x00000360


	//----- nvinfo : EIATTR_CRS_STACK_SIZE
	.align		4
.L_163:
        /*0054*/ 	.byte	0x04, 0x1e
        /*0056*/ 	.short	(.L_165 - .L_164)
.L_164:
        /*0058*/ 	.word	0x00000000


	//----- nvinfo : EIATTR_CBANK_PARAM_SIZE
	.align		4
.L_165:
        /*005c*/ 	.byte	0x03, 0x19
        /*005e*/ 	.short	0x0014


	//----- nvinfo : EIATTR_PARAM_CBANK
	.align		4
        /*0060*/ 	.byte	0x04, 0x0a
        /*0062*/ 	.short	(.L_167 - .L_166)
	.align		4
.L_166:
        /*0064*/ 	.word	index@(.nv.constant0._Z15yuyv2yuv_kernalPhS_j)
        /*0068*/ 	.short	0x0380
        /*006a*/ 	.short	0x0014


	//----- nvinfo : EIATTR_SW_WAR
	.align		4
.L_167:
        /*006c*/ 	.byte	0x04, 0x36
        /*006e*/ 	.short	(.L_169 - .L_168)
.L_168:
        /*0070*/ 	.word	0x00000008
.L_169:


//--------------------- .nv.callgraph             --------------------------
	.section	.nv.callgraph,"",@"SHT_CUDA_CALLGRAPH"
	.align	4
	.sectionentsize	8
	.align		4
        /*0000*/ 	.word	0x00000000
	.align		4
        /*0004*/ 	.word	0xffffffff
	.align		4
        /*0008*/ 	.word	0x00000000
	.align		4
        /*000c*/ 	.word	0xfffffffe
	.align		4
        /*0010*/ 	.word	0x00000000
	.align		4
        /*0014*/ 	.word	0xfffffffd
	.align		4
        /*0018*/ 	.word	0x00000000
	.align		4
        /*001c*/ 	.word	0xfffffffc


//--------------------- .text._Z13resize_kernalPfjjS_jj --------------------------
	.section	.text._Z13resize_kernalPfjjS_jj,"ax",@progbits
	.align	128
        .global         _Z13resize_kernalPfjjS_jj
        .type           _Z13resize_kernalPfjjS_jj,@function
        .size           _Z13resize_kernalPfjjS_jj,(.L_x_86 - _Z13resize_kernalPfjjS_jj)
        .other          _Z13resize_kernalPfjjS_jj,@"STO_CUDA_ENTRY STV_DEFAULT"
_Z13resize_kernalPfjjS_jj:
.text._Z13resize_kernalPfjjS_jj:
[----:B------:R-:W-:Y:S01]  /*0000*/  LDC R1, c[0x0][0x37c] ;  /* 0x0000df00ff017b82 */ /* 0x000fe20000000800 */
[----:B------:R-:W0:Y:S01]  /*0010*/  LDCU UR4, c[0x0][0x38c] ;  /* 0x00007180ff0477ac */ /* 0x000e220008000800 */
[----:B------:R-:W1:Y:S01]  /*0020*/  LDCU UR5, c[0x0][0x39c] ;  /* 0x00007380ff0577ac */ /* 0x000e620008000800 */
[----:B0-----:R-:W-:-:S05]  /*0030*/  I2FP.F32.U32 R3, UR4 ;  /* 0x0000000400037c45 */ /* 0x001fca0008201000 */
[----:B------:R-:W0:Y:S01]  /*0040*/  S2UR UR4, SR_CTAID.X ;  /* 0x00000000000479c3 */ /* 0x000e220000002500 */
[----:B------:R-:W2:Y:S01]  /*0050*/  MUFU.RCP R2, R3 ;  /* 0x0000000300027308 */ /* 0x000ea20000001000 */
[----:B-1----:R-:W-:-:S07]  /*0060*/  I2FP.F32.U32 R0, UR5 ;  /* 0x0000000500007c45 */ /* 0x002fce0008201000 */
[----:B------:R-:W1:Y:S01]  /*0070*/  FCHK P0, R0, R3 ;  /* 0x0000000300007302 */ /* 0x000e620000000000 */
[----:B--2---:R-:W-:-:S04]  /*0080*/  FFMA R5, -R3, R2, 1 ;  /* 0x3f80000003057423 */ /* 0x004fc80000000102 */
[----:B------:R-:W-:-:S04]  /*0090*/  FFMA R5, R2, R5, R2 ;  /* 0x0000000502057223 */ /* 0x000fc80000000002 */
[----:B------:R-:W-:-:S04]  /*00a0*/  FFMA R2, R0, R5, RZ ;  /* 0x0000000500027223 */ /* 0x000fc800000000ff */
[----:B------:R-:W-:-:S04]  /*00b0*/  FFMA R4, -R3, R2, R0 ;  /* 0x0000000203047223 */ /* 0x000fc80000000100 */
[----:B------:R-:W-:Y:S01]  /*00c0*/  FFMA R6, R5, R4, R2 ;  /* 0x0000000405067223 */ /* 0x000fe20000000002 */
[----:B01----:R-:W-:Y:S06]  /*00d0*/  @!P0 BRA `(.L_x_0) ;  /* 0x00000000000c8947 */ /* 0x003fec0003800000 */
[----:B------:R-:W-:-:S07]  /*00e0*/  MOV R2, 0x100 ;  /* 0x0000010000027802 */ /* 0x000fce0000000f00 */
[----:B------:R-:W-:Y:S05]  /*00f0*/  CALL.REL.NOINC `($__internal_1_$__cuda_sm3x_div_rn_noftz_f32_slowpath) ;  /* 0x0000000800fc7944 */ /* 0x000fea0003c00000 */
[----:B------:R-:W-:-:S07]  /*0100*/  IMAD.MOV.U32 R6, RZ, RZ, R0 ;  /* 0x000000ffff067224 */ /* 0x000fce00078e0000 */
.L_x_0:
[----:B------:R-:W0:Y:S01]  /*0110*/  LDCU UR5, c[0x0][0x388] ;  /* 0x00007100ff0577ac */ /* 0x000e220008000800 */
[----:B------:R-:W1:Y:S01]  /*0120*/  S2R R9, SR_TID.X ;  /* 0x0000000000097919 */ /* 0x000e620000002100 */
[----:B------:R-:W2:Y:S01]  /*0130*/  F2F.F64.F32 R6, R6 ;  /* 0x0000000600067310 */ /* 0x000ea20000201800 */
[----:B0-----:R-:W-:Y:S01]  /*0140*/  I2FP.F32.U32 R3, UR5 ;  /* 0x0000000500037c45 */ /* 0x001fe20008201000 */
[----:B------:R-:W0:Y:S06]  /*0150*/  LDCU UR5, c[0x0][0x398] ;  /* 0x00007300ff0577ac */ /* 0x000e2c0008000800 */
[----:B------:R-:W3:Y:S01]  /*0160*/  MUFU.RCP R2, R3 ;  /* 0x0000000300027308 */ /* 0x000ee20000001000 */
[----:B0-----:R-:W-:Y:S01]  /*0170*/  I2FP.F32.U32 R0, UR5 ;  /* 0x0000000500007c45 */ /* 0x001fe20008201000 */
[----:B---3--:R-:W-:-:S06]  /*0180*/  FFMA R5, -R3, R2, 1 ;  /* 0x3f80000003057423 */ /* 0x008fcc0000000102 */
[----:B------:R-:W0:Y:S01]  /*0190*/  FCHK P0, R0, R3 ;  /* 0x0000000300007302 */ /* 0x000e220000000000 */
[----:B------:R-:W-:-:S04]  /*01a0*/  FFMA R5, R2, R5, R2 ;  /* 0x0000000502057223 */ /* 0x000fc80000000002 */
[----:B------:R-:W-:-:S04]  /*01b0*/  FFMA R2, R0, R5, RZ ;  /* 0x0000000500027223 */ /* 0x000fc800000000ff */
[----:B------:R-:W-:-:S04]  /*01c0*/  FFMA R4, -R3, R2, R0 ;  /* 0x0000000203047223 */ /* 0x000fc80000000100 */
[----:B------:R-:W-:Y:S01]  /*01d0*/  FFMA R4, R5, R4, R2 ;  /* 0x0000000405047223 */ /* 0x000fe20000000002 */
[----:B012---:R-:W-:Y:S06]  /*01e0*/  @!P0 BRA `(.L_x_1) ;  /* 0x00000000000c8947 */ /* 0x007fec0003800000 */
[----:B------:R-:W-:-:S07]  /*01f0*/  MOV R2, 0x210 ;  /* 0x0000021000027802 */ /* 0x000fce0000000f00 */
[----:B------:R-:W-:Y:S05]  /*0200*/  CALL.REL.NOINC `($__internal_1_$__cuda_sm3x_div_rn_noftz_f32_slowpath) ;  /* 0x0000000800b87944 */ /* 0x000fea0003c00000 */
[----:B------:R-:W-:-:S07]  /*0210*/  IMAD.MOV.U32 R4, RZ, RZ, R0 ;  /* 0x000000ffff047224 */ /* 0x000fce00078e0000 */
.L_x_1:
[----:B------:R-:W0:Y:S01]  /*0220*/  F2F.F64.F32 R4, R4 ;  /* 0x0000000400047310 */ /* 0x000e220000201800 */
[----:B------:R-:W-:Y:S01]  /*0230*/  IMAD.MOV.U32 R2, RZ, RZ, 0x1 ;  /* 0x00000001ff027424 */ /* 0x000fe200078e00ff */
[----:B------:R-:W-:Y:S06]  /*0240*/  BSSY.RECONVERGENT B0, `(.L_x_2) ;  /* 0x0000016000007945 */ /* 0x000fec0003800200 */
[----:B0-----:R-:W0:Y:S02]  /*0250*/  MUFU.RCP64H R3, R5 ;  /* 0x0000000500037308 */ /* 0x001e240000001800 */
[----:B0-----:R-:W-:-:S08]  /*0260*/  DFMA R10, -R4, R2, 1 ;  /* 0x3ff00000040a742b */ /* 0x001fd00000000102 */
[----:B------:R-:W-:-:S08]  /*0270*/  DFMA R10, R10, R10, R10 ;  /* 0x0000000a0a0a722b */ /* 0x000fd0000000000a */
[----:B------:R-:W-:Y:S02]  /*0280*/  DFMA R2, R2, R10, R2 ;  /* 0x0000000a0202722b */ /* 0x000fe40000000002 */
[----:B------:R-:W0:Y:S06]  /*0290*/  I2F.F64.U32 R10, R9 ;  /* 0x00000009000a7312 */ /* 0x000e2c0000201800 */
[----:B------:R-:W-:-:S08]  /*02a0*/  DFMA R12, -R4, R2, 1 ;  /* 0x3ff00000040c742b */ /* 0x000fd00000000102 */
[----:B------:R-:W-:Y:S01]  /*02b0*/  DFMA R2, R2, R12, R2 ;  /* 0x0000000c0202722b */ /* 0x000fe20000000002 */
[----:B0-----:R-:W-:-:S07]  /*02c0*/  FSETP.GEU.AND P1, PT, |R11|, 6.5827683646048100446e-37, PT ;  /* 0x036000000b00780b */ /* 0x001fce0003f2e200 */
[----:B------:R-:W-:-:S08]  /*02d0*/  DMUL R12, R10, R2 ;  /* 0x000000020a0c7228 */ /* 0x000fd00000000000 */
[----:B------:R-:W-:-:S08]  /*02e0*/  DFMA R14, -R4, R12, R10 ;  /* 0x0000000c040e722b */ /* 0x000fd0000000010a */
[----:B------:R-:W-:-:S10]  /*02f0*/  DFMA R2, R2, R14, R12 ;  /* 0x0000000e0202722b */ /* 0x000fd4000000000c */
[----:B------:R-:W-:-:S05]  /*0300*/  FFMA R0, RZ, R5, R3 ;  /* 0x00000005ff007223 */ /* 0x000fca0000000003 */
[----:B------:R-:W-:-:S13]  /*0310*/  FSETP.GT.AND P0, PT, |R0|, 1.469367938527859385e-39, PT ;  /* 0x001000000000780b */ /* 0x000fda0003f04200 */
[----:B------:R-:W-:Y:S05]  /*0320*/  @P0 BRA P1, `(.L_x_3) ;  /* 0x00000000001c0947 */ /* 0x000fea0000800000 */
[----:B------:R-:W-:Y:S01]  /*0330*/  IMAD.MOV.U32 R3, RZ, RZ, R11 ;  /* 0x000000ffff037224 */ /* 0x000fe200078e000b */
[----:B------:R-:W-:Y:S01]  /*0340*/  MOV R0, 0x380 ;  /* 0x0000038000007802 */ /* 0x000fe20000000f00 */
[----:B------:R-:W-:Y:S02]  /*0350*/  IMAD.MOV.U32 R2, RZ, RZ, R10 ;  /* 0x000000ffff027224 */ /* 0x000fe400078e000a */
[----:B------:R-:W-:-:S07]  /*0360*/  IMAD.MOV.U32 R11, RZ, RZ, R5 ;  /* 0x000000ffff0b7224 */ /* 0x000fce00078e0005 */
[----:B------:R-:W-:Y:S05]  /*0370*/  CALL.REL.NOINC `($__internal_0_$__cuda_sm20_div_rn_f64_full) ;  /* 0x0000000000d87944 */ /* 0x000fea0003c00000 */
[----:B------:R-:W-:Y:S02]  /*0380*/  IMAD.MOV.U32 R2, RZ, RZ, R4 ;  /* 0x000000ffff027224 */ /* 0x000fe400078e0004 */
[----:B------:R-:W-:-:S07]  /*0390*/  IMAD.MOV.U32 R3, RZ, RZ, R5 ;  /* 0x000000ffff037224 */ /* 0x000fce00078e0005 */
.L_x_3:
[----:B------:R-:W-:Y:S05]  /*03a0*/  BSYNC.RECONVERGENT B0 ;  /* 0x0000000000007941 */ /* 0x000fea0003800200 */
.L_x_2:
[----:B------:R-:W0:Y:S01]  /*03b0*/  MUFU.RCP64H R5, R7 ;  /* 0x0000000700057308 */ /* 0x000e220000001800 */
[----:B------:R-:W-:-:S06]  /*03c0*/  IMAD.MOV.U32 R4, RZ, RZ, 0x1 ;  /* 0x00000001ff047424 */ /* 0x000fcc00078e00ff */
[----:B0-----:R-:W-:-:S08]  /*03d0*/  DFMA R10, -R6, R4, 1 ;  /* 0x3ff00000060a742b */ /* 0x001fd00000000104 */
[----:B------:R-:W-:-:S08]  /*03e0*/  DFMA R10, R10, R10, R10 ;  /* 0x0000000a0a0a722b */ /* 0x000fd0000000000a */
[----:B------:R-:W-:Y:S02]  /*03f0*/  DFMA R4, R4, R10, R4 ;  /* 0x0000000a0404722b */ /* 0x000fe40000000004 */
[----:B------:R-:W0:Y:S06]  /*0400*/  I2F.F64.U32 R10, UR4 ;  /* 0x00000004000a7d12 */ /* 0x000e2c0008201800 */
[----:B------:R-:W-:-:S08]  /*0410*/  DFMA R12, -R6, R4, 1 ;  /* 0x3ff00000060c742b */ /* 0x000fd00000000104 */
[----:B------:R-:W-:Y:S01]  /*0420*/  DFMA R4, R4, R12, R4 ;  /* 0x0000000c0404722b */ /* 0x000fe20000000004 */
[----:B0-----:R-:W-:-:S07]  /*0430*/  FSETP.GEU.AND P1, PT, |R11|, 6.5827683646048100446e-37, PT ;  /* 0x036000000b00780b */ /* 0x001fce0003f2e200 */
[----:B------:R-:W-:-:S08]  /*0440*/  DMUL R12, R10, R4 ;  /* 0x000000040a0c7228 */ /* 0x000fd00000000000 */
[----:B------:R-:W-:-:S08]  /*0450*/  DFMA R14, -R6, R12, R10 ;  /* 0x0000000c060e722b */ /* 0x000fd0000000010a */
[----:B------:R-:W-:Y:S02]  /*0460*/  DFMA R4, R4, R14, R12 ;  /* 0x0000000e0404722b */ /* 0x000fe4000000000c */
[----:B------:R0:W1:Y:S08]  /*0470*/  F2I.F64.TRUNC R15, R2 ;  /* 0x00000002000f7311 */ /* 0x000070000030d100 */
[----:B------:R-:W-:-:S05]  /*0480*/  FFMA R0, RZ, R7, R5 ;  /* 0x00000007ff007223 */ /* 0x000fca0000000005 */
[----:B------:R-:W-:-:S13]  /*0490*/  FSETP.GT.AND P0, PT, |R0|, 1.469367938527859385e-39, PT ;  /* 0x001000000000780b */ /* 0x000fda0003f04200 */
[----:B01----:R-:W-:Y:S05]  /*04a0*/  @P0 BRA P1, `(.L_x_4) ;  /* 0x0000000000180947 */ /* 0x003fea0000800000 */
[----:B------:R-:W-:Y:S01]  /*04b0*/  IMAD.MOV.U32 R3, RZ, RZ, R11 ;  /* 0x000000ffff037224 */ /* 0x000fe200078e000b */
[----:B------:R-:W-:Y:S01]  /*04c0*/  MOV R0, 0x510 ;  /* 0x0000051000007802 */ /* 0x000fe20000000f00 */
[----:B------:R-:W-:Y:S02]  /*04d0*/  IMAD.MOV.U32 R2, RZ, RZ, R10 ;  /* 0x000000ffff027224 */ /* 0x000fe400078e000a */
[----:B------:R-:W-:Y:S02]  /*04e0*/  IMAD.MOV.U32 R4, RZ, RZ, R6 ;  /* 0x000000ffff047224 */ /* 0x000fe400078e0006 */
[----:B------:R-:W-:-:S07]  /*04f0*/  IMAD.MOV.U32 R11, RZ, RZ, R7 ;  /* 0x000000ffff0b7224 */ /* 0x000fce00078e0007 */
[----:B------:R-:W-:Y:S05]  /*0500*/  CALL.REL.NOINC `($__internal_0_$__cuda_sm20_div_rn_f64_full) ;  /* 0x0000000000747944 */ /* 0x000fea0003c00000 */
.L_x_4:
[----:B------:R-:W0:Y:S01]  /*0510*/  LDC.64 R10, c[0x0][0x388] ;  /* 0x0000e200ff0a7b82 */ /* 0x000e220000000a00 */
[----:B------:R-:W1:Y:S01]  /*0520*/  F2I.F64.TRUNC R4, R4 ;  /* 0x0000000400047311 */ /* 0x000e62000030d100 */
[C---:B------:R-:W-:Y:S02]  /*0530*/  ISETP.GT.AND P1, PT, R15.reuse, -0x1, PT ;  /* 0xffffffff0f00780c */ /* 0x040fe40003f24270 */
[C---:B-1----:R-:W-:Y:S02]  /*0540*/  ISETP.GT.AND P0, PT, R4.reuse, -0x1, PT ;  /* 0xffffffff0400780c */ /* 0x042fe40003f04270 */
[----:B0-----:R-:W-:Y:S02]  /*0550*/  ISETP.LT.U32.AND P1, PT, R15, R10, P1 ;  /* 0x0000000a0f00720c */ /* 0x001fe40000f21070 */
[----:B------:R-:W-:-:S04]  /*0560*/  ISETP.LT.U32.AND P0, PT, R4, R11, P0 ;  /* 0x0000000b0400720c */ /* 0x000fc80000701070 */
[----:B------:R-:W-:-:S13]  /*0570*/  PLOP3.LUT P0, PT, P0, P1, PT, 0x80, 0x8 ;  /* 0x000000000008781c */ /* 0x000fda0000703070 */
[----:B------:R-:W-:Y:S05]  /*0580*/  @!P0 EXIT ;  /* 0x000000000000894d */ /* 0x000fea0003800000 */
[----:B------:R-:W0:Y:S01]  /*0590*/  LDC.64 R2, c[0x0][0x380] ;  /* 0x0000e000ff027b82 */ /* 0x000e220000000a00 */
[----:B------:R-:W1:Y:S01]  /*05a0*/  LDCU.64 UR6, c[0x0][0x358] ;  /* 0x00006b00ff0677ac */ /* 0x000e620008000a00 */
[----:B------:R-:W-:-:S06]  /*05b0*/  IMAD R15, R4, R10, R15 ;  /* 0x0000000a040f7224 */ /* 0x000fcc00078e020f */
[----:B------:R-:W2:Y:S08]  /*05c0*/  LDC.64 R16, c[0x0][0x398] ;  /* 0x0000e600ff107b82 */ /* 0x000eb00000000a00 */
[----:B------:R-:W3:Y:S01]  /*05d0*/  LDC.64 R4, c[0x0][0x390] ;  /* 0x0000e400ff047b82 */ /* 0x000ee20000000a00 */
[----:B0-----:R-:W-:-:S05]  /*05e0*/  IMAD.WIDE R2, R15, 0x4, R2 ;  /* 0x000000040f027825 */ /* 0x001fca00078e0202 */
[----:B-1----:R-:W4:Y:S01]  /*05f0*/  LDG.E R13, desc[UR6][R2.64] ;  /* 0x00000006020d7981 */ /* 0x002f22000c1e1900 */
[----:B------:R-:W-:Y:S02]  /*0600*/  IMAD R11, R11, R10, RZ ;  /* 0x0000000a0b0b7224 */ /* 0x000fe400078e02ff */
[----:B--2---:R-:W-:Y:S02]  /*0610*/  IMAD R9, R16, UR4, R9 ;  /* 0x0000000410097c24 */ /* 0x004fe4000f8e0209 */
[----:B------:R-:W-:-:S04]  /*0620*/  IMAD.WIDE R6, R11, 0x4, R2 ;  /* 0x000000040b067825 */ /* 0x000fc800078e0202 */
[----:B---3--:R-:W-:-:S05]  /*0630*/  IMAD.WIDE R4, R9, 0x4, R4 ;  /* 0x0000000409047825 */ /* 0x008fca00078e0204 */
[----:B----4-:R-:W-:Y:S04]  /*0640*/  STG.E desc[UR6][R4.64], R13 ;  /* 0x0000000d04007986 */ /* 0x010fe8000c101906 */
[----:B------:R-:W2:Y:S01]  /*0650*/  LDG.E R15, desc[UR6][R6.64] ;  /* 0x00000006060f7981 */ /* 0x000ea2000c1e1900 */
[----:B------:R-:W-:Y:S02]  /*0660*/  IMAD R17, R17, R16, RZ ;  /* 0x0000001011117224 */ /* 0x000fe400078e02ff */
[----:B------:R-:W-:-:S04]  /*0670*/  IMAD.WIDE R2, R11, 0x4, R6 ;  /* 0x000000040b027825 */ /* 0x000fc800078e0206 */
[----:B------:R-:W-:-:S05]  /*0680*/  IMAD.WIDE R8, R17, 0x4, R4 ;  /* 0x0000000411087825 */ /* 0x000fca00078e0204 */
[----:B--2---:R-:W-:Y:S04]  /*0690*/  STG.E desc[UR6][R8.64], R15 ;  /* 0x0000000f08007986 */ /* 0x004fe8000c101906 */
[----:B------:R-:W2:Y:S01]  /*06a0*/  LDG.E R3, desc[UR6][R2.64] ;  /* 0x0000000602037981 */ /* 0x000ea2000c1e1900 */
[----:B------:R-:W-:-:S05]  /*06b0*/  IMAD.WIDE R10, R17, 0x4, R8 ;  /* 0x00000004110a7825 */ /* 0x000fca00078e0208 */
[----:B--2---:R-:W-:Y:S01]  /*06c0*/  STG.E desc[UR6][R10.64], R3 ;  /* 0x000000030a007986 */ /* 0x004fe2000c101906 */
[----:B------:R-:W-:Y:S05]  /*06d0*/  EXIT ;  /* 0x000000000000794d */ /* 0x000fea0003800000 */
        .weak           $__internal_0_$__cuda_sm20_div_rn_f64_full
        .type           $__internal_0_$__cuda_sm20_div_rn_f64_full,@function
        .size           $__internal_0_$__cuda_sm20_div_rn_f64_full,($__internal_1_$__cuda_sm3x_div_rn_noftz_f32_slowpath - $__internal_0_$__cuda_sm20_div_rn_f64_full)
$__internal_0_$__cuda_sm20_div_rn_f64_full:
[C---:B------:R-:W-:Y:S01]  /*06e0*/  FSETP.GEU.AND P0, PT, |R11|.reuse, 1.469367938527859385e-39, PT ;  /* 0x001000000b00780b */ /* 0x040fe20003f0e200 */
[--C-:B------:R-:W-:Y:S01]  /*06f0*/  IMAD.MOV.U32 R10, RZ, RZ, R4.reuse ;  /* 0x000000ffff0a7224 */ /* 0x100fe200078e0004 */
[C---:B------:R-:W-:Y:S01]  /*0700*/  LOP3.LUT R12, R11.reuse, 0x800fffff, RZ, 0xc0, !PT ;  /* 0x800fffff0b0c7812 */ /* 0x040fe200078ec0ff */
[----:B------:R-:W-:Y:S01]  /*0710*/  IMAD.MOV.U32 R5, RZ, RZ, R3 ;  /* 0x000000ffff057224 */ /* 0x000fe200078e0003 */
[----:B------:R-:W-:Y:S01]  /*0720*/  LOP3.LUT R21, R11, 0x7ff00000, RZ, 0xc0, !PT ;  /* 0x7ff000000b157812 */ /* 0x000fe200078ec0ff */
[----:B------:R-:W-:Y:S01]  /*0730*/  IMAD.MOV.U32 R16, RZ, RZ, 0x1 ;  /* 0x00000001ff107424 */ /* 0x000fe200078e00ff */
[----:B------:R-:W-:Y:S01]  /*0740*/  LOP3.LUT R13, R12, 0x3ff00000, RZ, 0xfc, !PT ;  /* 0x3ff000000c0d7812 */ /* 0x000fe200078efcff */
[----:B------:R-:W-:Y:S01]  /*0750*/  IMAD.MOV.U32 R12, RZ, RZ, R4 ;  /* 0x000000ffff0c7224 */ /* 0x000fe200078e0004 */
[C---:B------:R-:W-:Y:S01]  /*0760*/  FSETP.GEU.AND P2, PT, |R5|.reuse, 1.469367938527859385e-39, PT ;  /* 0x001000000500780b */ /* 0x040fe20003f4e200 */
[----:B------:R-:W-:Y:S01]  /*0770*/  IMAD.MOV.U32 R4, RZ, RZ, R2 ;  /* 0x000000ffff047224 */ /* 0x000fe200078e0002 */
[----:B------:R-:W-:Y:S01]  /*0780*/  LOP3.LUT R14, R5, 0x7ff00000, RZ, 0xc0, !PT ;  /* 0x7ff00000050e7812 */ /* 0x000fe200078ec0ff */
[----:B------:R-:W-:Y:S01]  /*0790*/  IMAD.MOV.U32 R8, RZ, RZ, 0x1ca00000 ;  /* 0x1ca00000ff087424 */ /* 0x000fe200078e00ff */
[----:B------:R-:W-:Y:S01]  /*07a0*/  BSSY.RECONVERGENT B1, `(.L_x_5) ;  /* 0x000004f000017945 */ /* 0x000fe20003800200 */
[----:B------:R-:W-:Y:S01]  /*07b0*/  @!P0 DMUL R12, R10, 8.98846567431157953865e+307 ;  /* 0x7fe000000a0c8828 */ /* 0x000fe20000000000 */
[----:B------:R-:W-:-:S05]  /*07c0*/  ISETP.GE.U32.AND P1, PT, R14, R21, PT ;  /* 0x000000150e00720c */ /* 0x000fca0003f26070 */
[----:B------:R-:W0:Y:S02]  /*07d0*/  MUFU.RCP64H R17, R13 ;  /* 0x0000000d00117308 */ /* 0x000e240000001800 */
[----:B------:R-:W-:-:S04]  /*07e0*/  @!P2 LOP3.LUT R19, R11, 0x7ff00000, RZ, 0xc0, !PT ;  /* 0x7ff000000b13a812 */ /* 0x000fc800078ec0ff */
[----:B------:R-:W-:-:S04]  /*07f0*/  @!P2 ISETP.GE.U32.AND P3, PT, R14, R19, PT ;  /* 0x000000130e00a20c */ /* 0x000fc80003f66070 */
[----:B------:R-:W-:-:S04]  /*0800*/  @!P2 SEL R19, R8, 0x63400000, !P3 ;  /* 0x634000000813a807 */ /* 0x000fc80005800000 */
[----:B------:R-:W-:Y:S01]  /*0810*/  @!P2 LOP3.LUT R22, R19, 0x80000000, R5, 0xf8, !PT ;  /* 0x800000001316a812 */ /* 0x000fe200078ef805 */
[----:B0-----:R-:W-:-:S03]  /*0820*/  DFMA R2, R16, -R12, 1 ;  /* 0x3ff000001002742b */ /* 0x001fc6000000080c */
[----:B------:R-:W-:Y:S01]  /*0830*/  @!P2 LOP3.LUT R23, R22, 0x100000, RZ, 0xfc, !PT ;  /* 0x001000001617a812 */ /* 0x000fe200078efcff */
[----:B------:R-:W-:-:S04]  /*0840*/  @!P2 IMAD.MOV.U32 R22, RZ, RZ, RZ ;  /* 0x000000ffff16a224 */ /* 0x000fc800078e00ff */
[----:B------:R-:W-:-:S08]  /*0850*/  DFMA R2, R2, R2, R2 ;  /* 0x000000020202722b */ /* 0x000fd00000000002 */
[----:B------:R-:W-:Y:S01]  /*0860*/  DFMA R16, R16, R2, R16 ;  /* 0x000000021010722b */ /* 0x000fe20000000010 */
[----:B------:R-:W-:Y:S01]  /*0870*/  SEL R3, R8, 0x63400000, !P1 ;  /* 0x6340000008037807 */ /* 0x000fe20004800000 */
[----:B------:R-:W-:-:S03]  /*0880*/  IMAD.MOV.U32 R2, RZ, RZ, R4 ;  /* 0x000000ffff027224 */ /* 0x000fc600078e0004 */
[----:B------:R-:W-:-:S03]  /*0890*/  LOP3.LUT R3, R3, 0x800fffff, R5, 0xf8, !PT ;  /* 0x800fffff03037812 */ /* 0x000fc600078ef805 */
[----:B------:R-:W-:-:S03]  /*08a0*/  DFMA R18, R16, -R12, 1 ;  /* 0x3ff000001012742b */ /* 0x000fc6000000080c */
[----:B------:R-:W-:Y:S01]  /*08b0*/  @!P2 DFMA R2, R2, 2, -R22 ;  /* 0x400000000202a82b */ /* 0x000fe20000000816 */
[----:B------:R-:W-:-:S04]  /*08c0*/  IMAD.MOV.U32 R22, RZ, RZ, R14 ;  /* 0x000000ffff167224 */ /* 0x000fc800078e000e */
[----:B------:R-:W-:Y:S01]  /*08d0*/  DFMA R16, R16, R18, R16 ;  /* 0x000000121010722b */ /* 0x000fe20000000010 */
[----:B------:R-:W-:Y:S01]  /*08e0*/  IMAD.MOV.U32 R23, RZ, RZ, R21 ;  /* 0x000000ffff177224 */ /* 0x000fe200078e0015 */
[----:B------:R-:W-:-:S03]  /*08f0*/  @!P0 LOP3.LUT R23, R13, 0x7ff00000, RZ, 0xc0, !PT ;  /* 0x7ff000000d178812 */ /* 0x000fc600078ec0ff */
[----:B------:R-:W-:Y:S02]  /*0900*/  @!P2 LOP3.LUT R22, R3, 0x7ff00000, RZ, 0xc0, !PT ;  /* 0x7ff000000316a812 */ /* 0x000fe400078ec0ff */
[----:B------:R-:W-:Y:S01]  /*0910*/  VIADD R25, R23, 0xffffffff ;  /* 0xffffffff17197836 */ /* 0x000fe20000000000 */
[----:B------:R-:W-:Y:S02]  /*0920*/  DMUL R18, R16, R2 ;  /* 0x0000000210127228 */ /* 0x000fe40000000000 */
[----:B------:R-:W-:-:S05]  /*0930*/  VIADD R24, R22, 0xffffffff ;  /* 0xffffffff16187836 */ /* 0x000fca0000000000 */
[----:B------:R-:W-:Y:S01]  /*0940*/  ISETP.GT.U32.AND P0, PT, R24, 0x7feffffe, PT ;  /* 0x7feffffe1800780c */ /* 0x000fe20003f04070 */
[----:B------:R-:W-:-:S03]  /*0950*/  DFMA R20, R18, -R12, R2 ;  /* 0x8000000c1214722b */ /* 0x000fc60000000002 */
[----:B------:R-:W-:-:S05]  /*0960*/  ISETP.GT.U32.OR P0, PT, R25, 0x7feffffe, P0 ;  /* 0x7feffffe1900780c */ /* 0x000fca0000704470 */
[----:B------:R-:W-:-:S08]  /*0970*/  DFMA R16, R16, R20, R18 ;  /* 0x000000141010722b */ /* 0x000fd00000000012 */
[----:B------:R-:W-:Y:S05]  /*0980*/  @P0 BRA `(.L_x_6) ;  /* 0x00000000006c0947 */ /* 0x000fea0003800000 */
[----:B------:R-:W-:-:S04]  /*0990*/  LOP3.LUT R5, R11, 0x7ff00000, RZ, 0xc0, !PT ;  /* 0x7ff000000b057812 */ /* 0x000fc800078ec0ff */
[CC--:B------:R-:W-:Y:S02]  /*09a0*/  VIADDMNMX R4, R14.reuse, -R5.reuse, 0xb9600000, !PT ;  /* 0xb96000000e047446 */ /* 0x0c0fe40007800905 */
[----:B------:R-:W-:Y:S02]  /*09b0*/  ISETP.GE.U32.AND P0, PT, R14, R5, PT ;  /* 0x000000050e00720c */ /* 0x000fe40003f06070 */
[----:B------:R-:W-:Y:S02]  /*09c0*/  VIMNMX R4, PT, PT, R4, 0x46a00000, PT ;  /* 0x46a0000004047848 */ /* 0x000fe40003fe0100 */
[----:B------:R-:W-:-:S05]  /*09d0*/  SEL R5, R8, 0x63400000, !P0 ;  /* 0x6340000008057807 */ /* 0x000fca0004000000 */
[----:B------:R-:W-:Y:S02]  /*09e0*/  IMAD.IADD R8, R4, 0x1, -R5 ;  /* 0x0000000104087824 */ /* 0x000fe400078e0a05 */
[----:B------:R-:W-:Y:S02]  /*09f0*/  IMAD.MOV.U32 R4, RZ, RZ, RZ ;  /* 0x000000ffff047224 */ /* 0x000fe400078e00ff */
[----:B------:R-:W-:-:S06]  /*0a00*/  VIADD R5, R8, 0x7fe00000 ;  /* 0x7fe0000008057836 */ /* 0x000fcc0000000000 */
[----:B------:R-:W-:-:S10]  /*0a10*/  DMUL R18, R16, R4 ;  /* 0x0000000410127228 */ /* 0x000fd40000000000 */
[----:B------:R-:W-:-:S13]  /*0a20*/  FSETP.GTU.AND P0, PT, |R19|, 1.469367938527859385e-39, PT ;  /* 0x001000001300780b */ /* 0x000fda0003f0c200 */
[----:B------:R-:W-:Y:S05]  /*0a30*/  @P0 BRA `(.L_x_7) ;  /* 0x0000000000940947 */ /* 0x000fea0003800000 */
[----:B------:R-:W-:Y:S01]  /*0a40*/  DFMA R2, R16, -R12, R2 ;  /* 0x8000000c1002722b */ /* 0x000fe20000000002 */
[----:B------:R-:W-:-:S09]  /*0a50*/  IMAD.MOV.U32 R4, RZ, RZ, RZ ;  /* 0x000000ffff047224 */ /* 0x000fd200078e00ff */
[C---:B------:R-:W-:Y:S02]  /*0a60*/  FSETP.NEU.AND P0, PT, R3.reuse, RZ, PT ;  /* 0x000000ff0300720b */ /* 0x040fe40003f0d000 */
[----:B------:R-:W-:-:S04]  /*0a70*/  LOP3.LUT R11, R3, 0x80000000, R11, 0x48, !PT ;  /* 0x80000000030b7812 */ /* 0x000fc800078e480b */
[----:B------:R-:W-:-:S07]  /*0a80*/  LOP3.LUT R5, R11, R5, RZ, 0xfc, !PT ;  /* 0x000000050b057212 */ /* 0x000fce00078efcff */
[----:B------:R-:W-:Y:S05]  /*0a90*/  @!P0 BRA `(.L_x_7) ;  /* 0x00000000007c8947 */ /* 0x000fea0003800000 */
[----:B------:R-:W-:Y:S01]  /*0aa0*/  IMAD.MOV R3, RZ, RZ, -R8 ;  /* 0x000000ffff037224 */ /* 0x000fe200078e0a08 */
[----:B------:R-:W-:Y:S01]  /*0ab0*/  DMUL.RP R4, R16, R4 ;  /* 0x0000000410047228 */ /* 0x000fe20000008000 */
[----:B------:R-:W-:-:S06]  /*0ac0*/  IMAD.MOV.U32 R2, RZ, RZ, RZ ;  /* 0x000000ffff027224 */ /* 0x000fcc00078e00ff */
[----:B------:R-:W-:-:S03]  /*0ad0*/  DFMA R2, R18, -R2, R16 ;  /* 0x800000021202722b */ /* 0x000fc60000000010 */
[----:B------:R-:W-:-:S03]  /*0ae0*/  LOP3.LUT R11, R5, R11, RZ, 0x3c, !PT ;  /* 0x0000000b050b7212 */ /* 0x000fc600078e3cff */
[----:B------:R-:W-:-:S04]  /*0af0*/  IADD3 R2, PT, PT, -R8, -0x43300000, RZ ;  /* 0xbcd0000008027810 */ /* 0x000fc80007ffe1ff */
[----:B------:R-:W-:-:S04]  /*0b00*/  FSETP.NEU.AND P0, PT, |R3|, R2, PT ;  /* 0x000000020300720b */ /* 0x000fc80003f0d200 */
[----:B------:R-:W-:Y:S02]  /*0b10*/  FSEL R18, R4, R18, !P0 ;  /* 0x0000001204127208 */ /* 0x000fe40004000000 */
[----:B------:R-:W-:Y:S01]  /*0b20*/  FSEL R19, R11, R19, !P0 ;  /* 0x000000130b137208 */ /* 0x000fe20004000000 */
[----:B------:R-:W-:Y:S06]  /*0b30*/  BRA `(.L_x_7) ;  /* 0x0000000000547947 */ /* 0x000fec0003800000 */
.L_x_6:
[----:B------:R-:W-:-:S14]  /*0b40*/  DSETP.NAN.AND P0, PT, R4, R4, PT ;  /* 0x000000040400722a */ /* 0x000fdc0003f08000 */
[----:B------:R-:W-:Y:S05]  /*0b50*/  @P0 BRA `(.L_x_8) ;  /* 0x0000000000440947 */ /* 0x000fea0003800000 */
[----:B------:R-:W-:-:S14]  /*0b60*/  DSETP.NAN.AND P0, PT, R10, R10, PT ;  /* 0x0000000a0a00722a */ /* 0x000fdc0003f08000 */
[----:B------:R-:W-:Y:S05]  /*0b70*/  @P0 BRA `(.L_x_9) ;  /* 0x0000000000300947 */ /* 0x000fea0003800000 */
[----:B------:R-:W-:Y:S01]  /*0b80*/  ISETP.NE.AND P0, PT, R22, R23, PT ;  /* 0x000000171600720c */ /* 0x000fe20003f05270 */
[----:B------:R-:W-:Y:S02]  /*0b90*/  IMAD.MOV.U32 R18, RZ, RZ, 0x0 ;  /* 0x00000000ff127424 */ /* 0x000fe400078e00ff */
[----:B------:R-:W-:-:S10]  /*0ba0*/  IMAD.MOV.U32 R19, RZ, RZ, -0x80000 ;  /* 0xfff80000ff137424 */ /* 0x000fd400078e00ff */
[----:B------:R-:W-:Y:S05]  /*0bb0*/  @!P0 BRA `(.L_x_7) ;  /* 0x0000000000348947 */ /* 0x000fea0003800000 */
[----:B------:R-:W-:Y:S02]  /*0bc0*/  ISETP.NE.AND P0, PT, R22, 0x7ff00000, PT ;  /* 0x7ff000001600780c */ /* 0x000fe40003f05270 */
[----:B------:R-:W-:Y:S02]  /*0bd0*/  LOP3.LUT R19, R5, 0x80000000, R11, 0x48, !PT ;  /* 0x8000000005137812 */ /* 0x000fe400078e480b */
[----:B------:R-:W-:-:S13]  /*0be0*/  ISETP.EQ.OR P0, PT, R23, RZ, !P0 ;  /* 0x000000ff1700720c */ /* 0x000fda0004702670 */
[----:B------:R-:W-:Y:S01]  /*0bf0*/  @P0 LOP3.LUT R2, R19, 0x7ff00000, RZ, 0xfc, !PT ;  /* 0x7ff0000013020812 */ /* 0x000fe200078efcff */
[----:B------:R-:W-:Y:S02]  /*0c00*/  @!P0 IMAD.MOV.U32 R18, RZ, RZ, RZ ;  /* 0x000000ffff128224 */ /* 0x000fe400078e00ff */
[----:B------:R-:W-:Y:S02]  /*0c10*/  @P0 IMAD.MOV.U32 R18, RZ, RZ, RZ ;  /* 0x000000ffff120224 */ /* 0x000fe400078e00ff */
[----:B------:R-:W-:Y:S01]  /*0c20*/  @P0 IMAD.MOV.U32 R19, RZ, RZ, R2 ;  /* 0x000000ffff130224 */ /* 0x000fe200078e0002 */
[----:B------:R-:W-:Y:S06]  /*0c30*/  BRA `(.L_x_7) ;  /* 0x0000000000147947 */ /* 0x000fec0003800000 */
.L_x_9:
[----:B------:R-:W-:Y:S01]  /*0c40*/  LOP3.LUT R19, R11, 0x80000, RZ, 0xfc, !PT ;  /* 0x000800000b137812 */ /* 0x000fe200078efcff */
[----:B------:R-:W-:Y:S01]  /*0c50*/  IMAD.MOV.U32 R18, RZ, RZ, R10 ;  /* 0x000000ffff127224 */ /* 0x000fe200078e000a */
[----:B------:R-:W-:Y:S06]  /*0c60*/  BRA `(.L_x_7) ;  /* 0x0000000000087947 */ /* 0x000fec0003800000 */
.L_x_8:
[----:B------:R-:W-:Y:S01]  /*0c70*/  LOP3.LUT R19, R5, 0x80000, RZ, 0xfc, !PT ;  /* 0x0008000005137812 */ /* 0x000fe200078efcff */
[----:B------:R-:W-:-:S07]  /*0c80*/  IMAD.MOV.U32 R18, RZ, RZ, R4 ;  /* 0x000000ffff127224 */ /* 0x000fce00078e0004 */
.L_x_7:
[----:B------:R-:W-:Y:S05]  /*0c90*/  BSYNC.RECONVERGENT B1 ;  /* 0x0000000000017941 */ /* 0x000fea0003800200 */
.L_x_5:
[----:B------:R-:W-:Y:S02]  /*0ca0*/  IMAD.MOV.U32 R2, RZ, RZ, R0 ;  /* 0x000000ffff027224 */ /* 0x000fe400078e0000 */
[----:B------:R-:W-:Y:S02]  /*0cb0*/  IMAD.MOV.U32 R3, RZ, RZ, 0x0 ;  /* 0x00000000ff037424 */ /* 0x000fe400078e00ff */
[----:B------:R-:W-:Y:S02]  /*0cc0*/  IMAD.MOV.U32 R4, RZ, RZ, R18 ;  /* 0x000000ffff047224 */ /* 0x000fe400078e0012 */
[----:B------:R-:W-:Y:S01]  /*0cd0*/  IMAD.MOV.U32 R5, RZ, RZ, R19 ;  /* 0x000000ffff057224 */ /* 0x000fe200078e0013 */
[----:B------:R-:W-:Y:S06]  /*0ce0*/  RET.REL.NODEC R2 `(_Z13resize_kernalPfjjS_jj) ;  /* 0xfffffff002c47950 */ /* 0x000fec0003c3ffff */
        .weak           $__internal_1_$__cuda_sm3x_div_rn_noftz_f32_slowpath
        .type           $__internal_1_$__cuda_sm3x_div_rn_noftz_f32_slowpath,@function
        .size           $__internal_1_$__cuda_sm3x_div_rn_noftz_f32_slowpath,(.L_x_86 - $__internal_1_$__cuda_sm3x_div_rn_noftz_f32_slowpath)
$__internal_1_$__cuda_sm3x_div_rn_noftz_f32_slowpath:
[----:B------:R-:W-:Y:S02]  /*0cf0*/  SHF.R.U32.HI R5, RZ, 0x17, R3 ;  /* 0x00000017ff057819 */ /* 0x000fe40000011603 */
[----:B------:R-:W-:Y:S02]  /*0d00*/  SHF.R.U32.HI R4, RZ, 0x17, R0 ;  /* 0x00000017ff047819 */ /* 0x000fe40000011600 */
[----:B------:R-:W-:Y:S02]  /*0d10*/  LOP3.LUT R12, R5, 0xff, RZ, 0xc0, !PT ;  /* 0x000000ff050c7812 */ /* 0x000fe400078ec0ff */
[----:B------:R-:W-:-:S03]  /*0d20*/  LOP3.LUT R10, R4, 0xff, RZ, 0xc0, !PT ;  /* 0x000000ff040a7812 */ /* 0x000fc600078ec0ff */
[----:B------:R-:W-:Y:S02]  /*0d30*/  VIADD R8, R12, 0xffffffff ;  /* 0xffffffff0c087836 */ /* 0x000fe40000000000 */
[----:B------:R-:W-:-:S03]  /*0d40*/  VIADD R5, R10, 0xffffffff ;  /* 0xffffffff0a057836 */ /* 0x000fc60000000000 */
[----:B------:R-:W-:-:S04]  /*0d50*/  ISETP.GT.U32.AND P0, PT, R8, 0xfd, PT ;  /* 0x000000fd0800780c */ /* 0x000fc80003f04070 */
[----:B------:R-:W-:-:S13]  /*0d60*/  ISETP.GT.U32.OR P0, PT, R5, 0xfd, P0 ;  /* 0x000000fd0500780c */ /* 0x000fda0000704470 */
[----:B------:R-:W-:Y:S01]  /*0d70*/  @!P0 IMAD.MOV.U32 R4, RZ, RZ, RZ ;  /* 0x000000ffff048224 */ /* 0x000fe200078e00ff */
[----:B------:R-:W-:Y:S06]  /*0d80*/  @!P0 BRA `(.L_x_10) ;  /* 0x00000000005c8947 */ /* 0x000fec0003800000 */
[----:B------:R-:W-:Y:S02]  /*0d90*/  FSETP.GTU.FTZ.AND P0, PT, |R0|, +INF , PT ;  /* 0x7f8000000000780b */ /* 0x000fe40003f1c200 */
[----:B------:R-:W-:-:S04]  /*0da0*/  FSETP.GTU.FTZ.AND P1, PT, |R3|, +INF , PT ;  /* 0x7f8000000300780b */ /* 0x000fc80003f3c200 */
[----:B------:R-:W-:-:S13]  /*0db0*/  PLOP3.LUT P0, PT, P0, P1, PT, 0xf8, 0x8f ;  /* 0x00000000008f781c */ /* 0x000fda0000703f70 */
[----:B------:R-:W-:Y:S05]  /*0dc0*/  @P0 BRA `(.L_x_11) ;  /* 0x0000000400440947 */ /* 0x000fea0003800000 */
[----:B------:R-:W-:-:S13]  /*0dd0*/  LOP3.LUT P0, RZ, R3, 0x7fffffff, R0, 0xc8, !PT ;  /* 0x7fffffff03ff7812 */ /* 0x000fda000780c800 */
[----:B------:R-:W-:Y:S05]  /*0de0*/  @!P0 BRA `(.L_x_12) ;  /* 0x0000000400348947 */ /* 0x000fea0003800000 */
[C---:B------:R-:W-:Y:S02]  /*0df0*/  FSETP.NEU.FTZ.AND P1, PT, |R0|.reuse, +INF , PT ;  /* 0x7f8000000000780b */ /* 0x040fe40003f3d200 */
[----:B------:R-:W-:Y:S02]  /*0e00*/  FSETP.NEU.FTZ.AND P2, PT, |R3|, +INF , PT ;  /* 0x7f8000000300780b */ /* 0x000fe40003f5d200 */
[----:B------:R-:W-:-:S11]  /*0e10*/  FSETP.NEU.FTZ.AND P0, PT, |R0|, +INF , PT ;  /* 0x7f8000000000780b */ /* 0x000fd60003f1d200 */
[----:B------:R-:W-:Y:S05]  /*0e20*/  @!P2 BRA !P1, `(.L_x_12) ;  /* 0x000000040024a947 */ /* 0x000fea0004800000 */
[----:B------:R-:W-:-:S04]  /*0e30*/  LOP3.LUT P1, RZ, R0, 0x7fffffff, RZ, 0xc0, !PT ;  /* 0x7fffffff00ff7812 */ /* 0x000fc8000782c0ff */
[----:B------:R-:W-:-:S13]  /*0e40*/  PLOP3.LUT P1, PT, P2, P1, PT, 0x2f, 0xf2 ;  /* 0x0000000000f2781c */ /* 0x000fda0001722577 */
[----:B------:R-:W-:Y:S05]  /*0e50*/  @P1 BRA `(.L_x_13) ;  /* 0x0000000400101947 */ /* 0x000fea0003800000 */
[----:B------:R-:W-:-:S04]  /*0e60*/  LOP3.LUT P1, RZ, R3, 0x7fffffff, RZ, 0xc0, !PT ;  /* 0x7fffffff03ff7812 */ /* 0x000fc8000782c0ff */
[----:B------:R-:W-:-:S13]  /*0e70*/  PLOP3.LUT P0, PT, P0, P1, PT, 0x2f, 0xf2 ;  /* 0x0000000000f2781c */ /* 0x000fda0000702577 */
[----:B------:R-:W-:Y:S05]  /*0e80*/  @P0 BRA `(.L_x_14) ;  /* 0x0000000000f80947 */ /* 0x000fea0003800000 */
[----:B------:R-:W-:Y:S02]  /*0e90*/  ISETP.GE.AND P0, PT, R5, RZ, PT ;  /* 0x000000ff0500720c */ /* 0x000fe40003f06270 */
[----:B------:R-:W-:-:S11]  /*0ea0*/  ISETP.GE.AND P1, PT, R8, RZ, PT ;  /* 0x000000ff0800720c */ /* 0x000fd60003f26270 */
[----:B------:R-:W-:Y:S02]  /*0eb0*/  @P0 IMAD.MOV.U32 R4, RZ, RZ, RZ ;  /* 0x000000ffff040224 */ /* 0x000fe400078e00ff */
[----:B------:R-:W-:Y:S01]  /*0ec0*/  @!P0 FFMA R0, R0, 1.84467440737095516160e+19, RZ ;  /* 0x5f80000000008823 */ /* 0x000fe200000000ff */
[----:B------:R-:W-:Y:S02]  /*0ed0*/  @!P0 IMAD.MOV.U32 R4, RZ, RZ, -0x40 ;  /* 0xffffffc0ff048424 */ /* 0x000fe400078e00ff */
[----:B------:R-:W-:Y:S02]  /*0ee0*/  @!P1 FFMA R3, R3, 1.84467440737095516160e+19, RZ ;  /* 0x5f80000003039823 */ /* 0x000fe400000000ff */
[----:B------:R-:W-:-:S07]  /*0ef0*/  @!P1 VIADD R4, R4, 0x40 ;  /* 0x0000004004049836 */ /* 0x000fce0000000000 */
.L_x_10:
[----:B------:R-:W-:-:S05]  /*0f00*/  LEA R8, R12, 0xc0800000, 0x17 ;  /* 0xc08000000c087811 */ /* 0x000fca00078eb8ff */
[----:B------:R-:W-:Y:S02]  /*0f10*/  IMAD.IADD R8, R3, 0x1, -R8 ;  /* 0x0000000103087824 */ /* 0x000fe400078e0a08 */
[----:B------:R-:W-:Y:S02]  /*0f20*/  VIADD R3, R10, 0xffffff81 ;  /* 0xffffff810a037836 */ /* 0x000fe40000000000 */
[----:B------:R-:W0:Y:S01]  /*0f30*/  MUFU.RCP R5, R8 ;  /* 0x0000000800057308 */ /* 0x000e220000001000 */
[----:B------:R-:W-:Y:S01]  /*0f40*/  FADD.FTZ R11, -R8, -RZ ;  /* 0x800000ff080b7221 */ /* 0x000fe20000010100 */
[----:B------:R-:W-:-:S03]  /*0f50*/  IMAD R0, R3, -0x800000, R0 ;  /* 0xff80000003007824 */ /* 0x000fc600078e0200 */
[----:B0-----:R-:W-:-:S04]  /*0f60*/  FFMA R10, R5, R11, 1 ;  /* 0x3f800000050a7423 */ /* 0x001fc8000000000b */
[----:B------:R-:W-:-:S04]  /*0f70*/  FFMA R14, R5, R10, R5 ;  /* 0x0000000a050e7223 */ /* 0x000fc80000000005 */
[----:B------:R-:W-:-:S04]  /*0f80*/  FFMA R5, R0, R14, RZ ;  /* 0x0000000e00057223 */ /* 0x000fc800000000ff */
[----:B------:R-:W-:-:S04]  /*0f90*/  FFMA R10, R11, R5, R0 ;  /* 0x000000050b0a7223 */ /* 0x000fc80000000000 */
[----:B------:R-:W-:Y:S01]  /*0fa0*/  FFMA R13, R14, R10, R5 ;  /* 0x0000000a0e0d7223 */ /* 0x000fe20000000005 */
[----:B------:R-:W-:-:S03]  /*0fb0*/  IADD3 R5, PT, PT, R3, 0x7f, -R12 ;  /* 0x0000007f03057810 */ /* 0x000fc60007ffe80c */
[----:B------:R-:W-:Y:S02]  /*0fc0*/  FFMA R10, R11, R13, R0 ;  /* 0x0000000d0b0a7223 */ /* 0x000fe40000000000 */
[----:B------:R-:W-:Y:S02]  /*0fd0*/  IMAD.IADD R5, R5, 0x1, R4 ;  /* 0x0000000105057824 */ /* 0x000fe400078e0204 */
[----:B------:R-:W-:-:S05]  /*0fe0*/  FFMA R0, R14, R10, R13 ;  /* 0x0000000a0e007223 */ /* 0x000fca000000000d */
[----:B------:R-:W-:-:S04]  /*0ff0*/  SHF.R.U32.HI R3, RZ, 0x17, R0 ;  /* 0x00000017ff037819 */ /* 0x000fc80000011600 */
[----:B------:R-:W-:-:S05]  /*1000*/  LOP3.LUT R3, R3, 0xff, RZ, 0xc0, !PT ;  /* 0x000000ff03037812 */ /* 0x000fca00078ec0ff */
[----:B------:R-:W-:-:S04]  /*1010*/  IMAD.IADD R11, R3, 0x1, R5 ;  /* 0x00000001030b7824 */ /* 0x000fc800078e0205 */
[----:B------:R-:W-:-:S05]  /*1020*/  VIADD R3, R11, 0xffffffff ;  /* 0xffffffff0b037836 */ /* 0x000fca0000000000 */
[----:B------:R-:W-:-:S13]  /*1030*/  ISETP.GE.U32.AND P0, PT, R3, 0xfe, PT ;  /* 0x000000fe0300780c */ /* 0x000fda0003f06070 */
[----:B------:R-:W-:Y:S05]  /*1040*/  @!P0 BRA `(.L_x_15) ;  /* 0x0000000000808947 */ /* 0x000fea0003800000 */
[----:B------:R-:W-:-:S13]  /*1050*/  ISETP.GT.AND P0, PT, R11, 0xfe, PT ;  /* 0x000000fe0b00780c */ /* 0x000fda0003f04270 */
[----:B------:R-:W-:Y:S05]  /*1060*/  @P0 BRA `(.L_x_16) ;  /* 0x00000000006c0947 */ /* 0x000fea0003800000 */
[----:B------:R-:W-:-:S13]  /*1070*/  ISETP.GE.AND P0, PT, R11, 0x1, PT ;  /* 0x000000010b00780c */ /* 0x000fda0003f06270 */
[----:B------:R-:W-:Y:S05]  /*1080*/  @P0 BRA `(.L_x_17) ;  /* 0x0000000000980947 */ /* 0x000fea0003800000 */
[----:B------:R-:W-:Y:S02]  /*1090*/  ISETP.GE.AND P0, PT, R11, -0x18, PT ;  /* 0xffffffe80b00780c */ /* 0x000fe40003f06270 */
[----:B------:R-:W-:-:S11]  /*10a0*/  LOP3.LUT R0, R0, 0x80000000, RZ, 0xc0, !PT ;  /* 0x8000000000007812 */ /* 0x000fd600078ec0ff */
[----:B------:R-:W-:Y:S05]  /*10b0*/  @!P0 BRA `(.L_x_17) ;  /* 0x00000000008c8947 */ /* 0x000fea0003800000 */
[CCC-:B------:R-:W-:Y:S01]  /*10c0*/  FFMA.RZ R3, R14.reuse, R10.reuse, R13.reuse ;  /* 0x0000000a0e037223 */ /* 0x1c0fe2000000c00d */
[C---:B------:R-:W-:Y:S02]  /*10d0*/  VIADD R8, R11.reuse, 0x20 ;  /* 0x000000200b087836 */ /* 0x040fe40000000000 */
[CCC-:B------:R-:W-:Y:S01]  /*10e0*/  FFMA.RM R4, R14.reuse, R10.reuse, R13.reuse ;  /* 0x0000000a0e047223 */ /* 0x1c0fe2000000400d */
[----:B------:R-:W-:Y:S02]  /*10f0*/  ISETP.NE.AND P2, PT, R11, RZ, PT ;  /* 0x000000ff0b00720c */ /* 0x000fe40003f45270 */
[----:B------:R-:W-:Y:S01]  /*1100*/  LOP3.LUT R5, R3, 0x7fffff, RZ, 0xc0, !PT ;  /* 0x007fffff03057812 */ /* 0x000fe200078ec0ff */
[----:B------:R-:W-:Y:S01]  /*1110*/  FFMA.RP R3, R14, R10, R13 ;  /* 0x0000000a0e037223 */ /* 0x000fe2000000800d */
[----:B------:R-:W-:Y:S01]  /*1120*/  IMAD.MOV R10, RZ, RZ, -R11 ;  /* 0x000000ffff0a7224 */ /* 0x000fe200078e0a0b */
[----:B------:R-:W-:Y:S02]  /*1130*/  ISETP.NE.AND P1, PT, R11, RZ, PT ;  /* 0x000000ff0b00720c */ /* 0x000fe40003f25270 */
[----:B------:R-:W-:-:S02]  /*1140*/  LOP3.LUT R5, R5, 0x800000, RZ, 0xfc, !PT ;  /* 0x0080000005057812 */ /* 0x000fc400078efcff */
[----:B------:R-:W-:Y:S02]  /*1150*/  FSETP.NEU.FTZ.AND P0, PT, R3, R4, PT ;  /* 0x000000040300720b */ /* 0x000fe40003f1d000 */
[----:B------:R-:W-:Y:S02]  /*1160*/  SHF.L.U32 R8, R5, R8, RZ ;  /* 0x0000000805087219 */ /* 0x000fe400000006ff */
[----:B------:R-:W-:Y:S02]  /*1170*/  SEL R4, R10, RZ, P2 ;  /* 0x000000ff0a047207 */ /* 0x000fe40001000000 */
[----:B------:R-:W-:Y:S02]  /*1180*/  ISETP.NE.AND P1, PT, R8, RZ, P1 ;  /* 0x000000ff0800720c */ /* 0x000fe40000f25270 */
[----:B------:R-:W-:Y:S02]  /*1190*/  SHF.R.U32.HI R4, RZ, R4, R5 ;  /* 0x00000004ff047219 */ /* 0x000fe40000011605 */
[----:B------:R-:W-:-:S02]  /*11a0*/  PLOP3.LUT P0, PT, P0, P1, PT, 0xf8, 0x8f ;  /* 0x00000000008f781c */ /* 0x000fc40000703f70 */
[----:B------:R-:W-:Y:S02]  /*11b0*/  SHF.R.U32.HI R8, RZ, 0x1, R4 ;  /* 0x00000001ff087819 */ /* 0x000fe40000011604 */
[----:B------:R-:W-:-:S04]  /*11c0*/  SEL R3, RZ, 0x1, !P0 ;  /* 0x00000001ff037807 */ /* 0x000fc80004000000 */
[----:B------:R-:W-:-:S04]  /*11d0*/  LOP3.LUT R3, R3, 0x1, R8, 0xf8, !PT ;  /* 0x0000000103037812 */ /* 0x000fc800078ef808 */
[----:B------:R-:W-:-:S05]  /*11e0*/  LOP3.LUT R3, R3, R4, RZ, 0xc0, !PT ;  /* 0x0000000403037212 */ /* 0x000fca00078ec0ff */
[----:B------:R-:W-:-:S05]  /*11f0*/  IMAD.IADD R3, R8, 0x1, R3 ;  /* 0x0000000108037824 */ /* 0x000fca00078e0203 */
[----:B------:R-:W-:Y:S01]  /*1200*/  LOP3.LUT R0, R3, R0, RZ, 0xfc, !PT ;  /* 0x0000000003007212 */ /* 0x000fe200078efcff */
[----:B------:R-:W-:Y:S06]  /*1210*/  BRA `(.L_x_17) ;  /* 0x0000000000347947 */ /* 0x000fec0003800000 */
.L_x_16:
[----:B------:R-:W-:-:S04]  /*1220*/  LOP3.LUT R0, R0, 0x80000000, RZ, 0xc0, !PT ;  /* 0x8000000000007812 */ /* 0x000fc800078ec0ff */
[----:B------:R-:W-:Y:S01]  /*1230*/  LOP3.LUT R0, R0, 0x7f800000, RZ, 0xfc, !PT ;  /* 0x7f80000000007812 */ /* 0x000fe200078efcff */
[----:B------:R-:W-:Y:S06]  /*1240*/  BRA `(.L_x_17) ;  /* 0x0000000000287947 */ /* 0x000fec0003800000 */
.L_x_15:
[----:B------:R-:W-:Y:S01]  /*1250*/  IMAD R0, R5, 0x800000, R0 ;  /* 0x0080000005007824 */ /* 0x000fe200078e0200 */
[----:B------:R-:W-:Y:S06]  /*1260*/  BRA `(.L_x_17) ;  /* 0x0000000000207947 */ /* 0x000fec0003800000 */
.L_x_14:
[----:B------:R-:W-:-:S04]  /*1270*/  LOP3.LUT R0, R3, 0x80000000, R0, 0x48, !PT ;  /* 0x8000000003007812 */ /* 0x000fc800078e4800 */
[----:B------:R-:W-:Y:S01]  /*1280*/  LOP3.LUT R0, R0, 0x7f800000, RZ, 0xfc, !PT ;  /* 0x7f80000000007812 */ /* 0x000fe200078efcff */
[----:B------:R-:W-:Y:S06]  /*1290*/  BRA `(.L_x_17) ;  /* 0x0000000000147947 */ /* 0x000fec0003800000 */
.L_x_13:
[----:B------:R-:W-:Y:S01]  /*12a0*/  LOP3.LUT R0, R3, 0x80000000, R0, 0x48, !PT ;  /* 0x8000000003007812 */ /* 0x000fe200078e4800 */
[----:B------:R-:W-:Y:S06]  /*12b0*/  BRA `(.L_x_17) ;  /* 0x00000000000c7947 */ /* 0x000fec0003800000 */
.L_x_12:
[----:B------:R-:W0:Y:S01]  /*12c0*/  MUFU.RSQ R0, -QNAN ;  /* 0xffc0000000007908 */ /* 0x000e220000001400 */
[----:B------:R-:W-:Y:S05]  /*12d0*/  BRA `(.L_x_17) ;  /* 0x0000000000047947 */ /* 0x000fea0003800000 */
.L_x_11:
[----:B------:R-:W-:-:S07]  /*12e0*/  FADD.FTZ R0, R0, R3 ;  /* 0x0000000300007221 */ /* 0x000fce0000010000 */
.L_x_17:
[----:B------:R-:W-:-:S04]  /*12f0*/  IMAD.MOV.U32 R3, RZ, RZ, 0x0 ;  /* 0x00000000ff037424 */ /* 0x000fc800078e00ff */
[----:B0-----:R-:W-:Y:S05]  /*1300*/  RET.REL.NODEC R2 `(_Z13resize_kernalPfjjS_jj) ;  /* 0xffffffec023c7950 */ /* 0x001fea0003c3ffff */
.L_x_18:
[----:B------:R-:W-:-:S00]  /*1310*/  BRA `(.L_x_18) ;  /* 0xfffffffc00fc7947 */ /* 0x000fc0000383ffff */
[----:B------:R-:W-:-:S00]  /*1320*/  NOP ;  /* 0x0000000000007918 */ /* 0x000fc00000000000 */
        /* <DEDUP_REMOVED lines=13> */
.L_x_86:


//--------------------- .text._Z15yuyv2dst_kernalPhS_Pfjj --------------------------
	.section	.text._Z15yuyv2dst_kernalPhS_Pfjj,"ax",@progbits
	.align	128
        .global         _Z15yuyv2dst_kernalPhS_Pfjj
        .type           _Z15yuyv2dst_kernalPhS_Pfjj,@function
        .size           _Z15yuyv2dst_kernalPhS_Pfjj,(.L_x_88 - _Z15yuyv2dst_kernalPhS_Pfjj)
        .other          _Z15yuyv2dst_kernalPhS_Pfjj,@"STO_CUDA_ENTRY STV_DEFAULT"
_Z15yuyv2dst_kernalPhS_Pfjj:
.text._Z15yuyv2dst_kernalPhS_Pfjj:
[----:B------:R-:W-:Y:S01]  /*0000*/  LDC R1, c[0x0][0x37c] ;  /* 0x0000df00ff017b82 */ /* 0x000fe20000000800 */
[----:B------:R-:W0:Y:S07]  /*0010*/  S2R R2, SR_TID.X ;  /* 0x0000000000027919 */ /* 0x000e2e0000002100 */
[----:B------:R-:W1:Y:S01]  /*0020*/  S2UR UR4, SR_CTAID.X ;  /* 0x00000000000479c3 */ /* 0x000e620000002500 */
[----:B------:R-:W2:Y:S01]  /*0030*/  LDCU.64 UR8, c[0x0][0x380] ;  /* 0x00007000ff0877ac */ /* 0x000ea20008000a00 */
[----:B------:R-:W3:Y:S06]  /*0040*/  LDCU.64 UR6, c[0x0][0x358] ;  /* 0x00006b00ff0677ac */ /* 0x000eec0008000a00 */
[----:B------:R-:W1:Y:S01]  /*0050*/  LDC R3, c[0x0][0x398] ;  /* 0x0000e600ff037b82 */ /* 0x000e620000000800 */
[----:B0-----:R-:W-:-:S02]  /*0060*/  IMAD.SHL.U32 R10, R2, 0x2, RZ ;  /* 0x00000002020a7824 */ /* 0x001fc400078e00ff */
[----:B-1----:R-:W-:-:S04]  /*0070*/  IMAD R3, R3, UR4, RZ ;  /* 0x0000000403037c24 */ /* 0x002fc8000f8e02ff */
[----:B------:R-:W-:-:S05]  /*0080*/  IMAD R0, R3, 0x2, R10 ;  /* 0x0000000203007824 */ /* 0x000fca00078e020a */
[----:B--2---:R-:W-:-:S04]  /*0090*/  IADD3 R8, P0, PT, R0, UR8, RZ ;  /* 0x0000000800087c10 */ /* 0x004fc8000ff1e0ff */
[----:B------:R-:W-:-:S05]  /*00a0*/  LEA.HI.X.SX32 R9, R0, UR9, 0x1, P0 ;  /* 0x0000000900097c11 */ /* 0x000fca00080f0eff */
[----:B---3--:R-:W2:Y:S04]  /*00b0*/  LDG.E.U8 R0, desc[UR6][R8.64] ;  /* 0x0000000608007981 */ /* 0x008ea8000c1e1100 */
[----:B------:R-:W2:Y:S01]  /*00c0*/  LDG.E.U8 R5, desc[UR6][R8.64+0x1] ;  /* 0x0000010608057981 */ /* 0x000ea2000c1e1100 */
[----:B------:R-:W0:Y:S01]  /*00d0*/  S2UR UR5, SR_CgaCtaId ;  /* 0x00000000000579c3 */ /* 0x000e220000008800 */
[----:B------:R-:W-:Y:S01]  /*00e0*/  UMOV UR4, 0x400 ;  /* 0x0000040000047882 */ /* 0x000fe20000000000 */
[----:B------:R-:W-:Y:S01]  /*00f0*/  LOP3.LUT R4, R2, 0x1, RZ, 0xc0, !PT ;  /* 0x0000000102047812 */ /* 0x000fe200078ec0ff */
[----:B------:R-:W-:Y:S03]  /*0100*/  BSSY.RECONVERGENT B0, `(.L_x_19) ;  /* 0x0000011000007945 */ /* 0x000fe60003800200 */
[----:B------:R-:W1:Y:S01]  /*0110*/  I2F.F64.U32 R6, R4 ;  /* 0x0000000400067312 */ /* 0x000e620000201800 */
[----:B0-----:R-:W-:-:S06]  /*0120*/  ULEA UR4, UR5, UR4, 0x18 ;  /* 0x0000000405047291 */ /* 0x001fcc000f8ec0ff */
[----:B------:R-:W-:Y:S01]  /*0130*/  VIADD R26, R10, UR4 ;  /* 0x000000040a1a7c36 */ /* 0x000fe20008000000 */
[----:B--2---:R-:W-:Y:S02]  /*0140*/  PRMT R11, R5, 0x7604, R0 ;  /* 0x00007604050b7816 */ /* 0x004fe40000000000 */
[----:B-1----:R-:W-:-:S03]  /*0150*/  SHF.R.U32.HI R0, RZ, 0x14, R7 ;  /* 0x00000014ff007819 */ /* 0x002fc60000011607 */
[----:B------:R0:W-:Y:S01]  /*0160*/  STS.U16 [R10+UR4], R11 ;  /* 0x0000000b0a007988 */ /* 0x0001e20008000404 */
[----:B------:R-:W-:Y:S01]  /*0170*/  LOP3.LUT R0, R0, 0x7ff, RZ, 0xc0, !PT ;  /* 0x000007ff00007812 */ /* 0x000fe200078ec0ff */
[----:B------:R-:W-:Y:S04]  /*0180*/  BAR.SYNC.DEFER_BLOCKING 0x0 ;  /* 0x0000000000007b1d */ /* 0x000fe80000010000 */
[----:B------:R-:W-:-:S05]  /*0190*/  VIADD R9, R0, 0xfffffc0c ;  /* 0xfffffc0c00097836 */ /* 0x000fca0000000000 */
[CC--:B------:R-:W-:Y:S02]  /*01a0*/  SHF.L.U32 R0, R6.reuse, R9.reuse, RZ ;  /* 0x0000000906007219 */ /* 0x0c0fe400000006ff */
[----:B------:R-:W-:Y:S02]  /*01b0*/  SHF.L.U64.HI R9, R6, R9, R7 ;  /* 0x0000000906097219 */ /* 0x000fe40000010207 */
[----:B------:R-:W-:Y:S02]  /*01c0*/  ISETP.NE.U32.AND P0, PT, R0, RZ, PT ;  /* 0x000000ff0000720c */ /* 0x000fe40003f05070 */
[----:B------:R-:W-:Y:S02]  /*01d0*/  MOV R0, 0x210 ;  /* 0x0000021000007802 */ /* 0x000fe40000000f00 */
[----:B------:R-:W-:Y:S01]  /*01e0*/  ISETP.NE.AND.EX P0, PT, R9, -0x80000000, PT, P0 ;  /* 0x800000000900780c */ /* 0x000fe20003f05300 */
[----:B------:R0:W1:-:S12]  /*01f0*/  LDS.U8 R5, [R10+UR4] ;  /* 0x000000040a057984 */ /* 0x0000580008000000 */
[----:B01----:R-:W-:Y:S05]  /*0200*/  CALL.REL.NOINC `($_Z15yuyv2dst_kernalPhS_Pfjj$__internal_accurate_pow) ;  /* 0x0000000c005c7944 */ /* 0x003fea0003c00000 */
[----:B------:R-:W-:Y:S05]  /*0210*/  BSYNC.RECONVERGENT B0 ;  /* 0x0000000000007941 */ /* 0x000fea0003800200 */
.L_x_19:
[----:B------:R-:W-:Y:S01]  /*0220*/  IMAD.MOV.U32 R6, RZ, RZ, R9 ;  /* 0x000000ffff067224 */ /* 0x000fe200078e0009 */
[----:B------:R-:W-:Y:S01]  /*0230*/  ISETP.NE.AND P1, PT, R4, RZ, PT ;  /* 0x000000ff0400720c */ /* 0x000fe20003f25270 */
[----:B------:R-:W-:Y:S01]  /*0240*/  IMAD.MOV.U32 R7, RZ, RZ, R12 ;  /* 0x000000ffff077224 */ /* 0x000fe200078e000c */
[----:B------:R-:W-:Y:S01]  /*0250*/  UMOV UR4, 0x76c8b439 ;  /* 0x76c8b43900047882 */ /* 0x000fe20000000000 */
[----:B------:R-:W-:Y:S01]  /*0260*/  UMOV UR5, 0x3ff29fbe ;  /* 0x3ff29fbe00057882 */ /* 0x000fe20000000000 */
[----:B------:R-:W-:Y:S01]  /*0270*/  UMOV UR8, 0x9374bc6a ;  /* 0x9374bc6a00087882 */ /* 0x000fe20000000000 */
[----:B------:R-:W-:Y:S01]  /*0280*/  UMOV UR9, 0x3fea0418 ;  /* 0x3fea041800097882 */ /* 0x000fe20000000000 */
[----:B------:R-:W-:Y:S01]  /*0290*/  BSSY.RECONVERGENT B0, `(.L_x_20) ;  /* 0x0000040000007945 */ /* 0x000fe20003800200 */
[----:B------:R-:W-:-:S10]  /*02a0*/  DADD R6, -RZ, -R6 ;  /* 0x00000000ff067229 */ /* 0x000fd40000000906 */
[----:B------:R-:W-:Y:S02]  /*02b0*/  FSEL R7, R7, R12, !P0 ;  /* 0x0000000c07077208 */ /* 0x000fe40004000000 */
[----:B------:R-:W-:Y:S01]  /*02c0*/  FSEL R6, R6, R9, !P0 ;  /* 0x0000000906067208 */ /* 0x000fe20004000000 */
[----:B------:R-:W-:Y:S01]  /*02d0*/  VIADD R9, R5, 0xfffffff0 ;  /* 0xfffffff005097836 */ /* 0x000fe20000000000 */
[----:B------:R-:W-:Y:S02]  /*02e0*/  FSEL R7, R7, 1.875, P1 ;  /* 0x3ff0000007077808 */ /* 0x000fe40000800000 */
[----:B------:R-:W-:Y:S01]  /*02f0*/  FSEL R6, R6, RZ, P1 ;  /* 0x000000ff06067208 */ /* 0x000fe20000800000 */
[----:B------:R-:W0:Y:S08]  /*0300*/  I2F.F64 R4, R9 ;  /* 0x0000000900047312 */ /* 0x000e300000201c00 */
[----:B------:R-:W1:Y:S01]  /*0310*/  F2I.F64.TRUNC R7, R6 ;  /* 0x0000000600077311 */ /* 0x000e62000030d100 */
[----:B0-----:R-:W-:Y:S01]  /*0320*/  DMUL R4, R4, UR4 ;  /* 0x0000000404047c28 */ /* 0x001fe20008000000 */
[----:B------:R-:W-:Y:S01]  /*0330*/  UMOV UR4, 0x4bc6a7f0 ;  /* 0x4bc6a7f000047882 */ /* 0x000fe20000000000 */
[----:B------:R-:W-:Y:S01]  /*0340*/  UMOV UR5, 0x3ff98937 ;  /* 0x3ff9893700057882 */ /* 0x000fe20000000000 */
[----:B-1----:R-:W-:-:S05]  /*0350*/  IMAD.IADD R26, R26, 0x1, R7 ;  /* 0x000000011a1a7824 */ /* 0x002fca00078e0207 */
[----:B------:R-:W0:Y:S04]  /*0360*/  LDS.U8 R0, [R26] ;  /* 0x000000001a007984 */ /* 0x000e280000000000 */
[----:B------:R-:W1:Y:S01]  /*0370*/  LDS.U8 R8, [R26+0x2] ;  /* 0x000002001a087984 */ /* 0x000e620000000000 */
[----:B0-----:R-:W-:Y:S02]  /*0380*/  VIADD R10, R0, 0xffffff80 ;  /* 0xffffff80000a7836 */ /* 0x001fe40000000000 */
[----:B-1----:R-:W-:-:S04]  /*0390*/  VIADD R0, R8, 0xffffff80 ;  /* 0xffffff8008007836 */ /* 0x002fc80000000000 */
[----:B------:R-:W0:Y:S08]  /*03a0*/  I2F.F64 R10, R10 ;  /* 0x0000000a000a7312 */ /* 0x000e300000201c00 */
[----:B------:R-:W1:Y:S01]  /*03b0*/  I2F.F64 R6, R0 ;  /* 0x0000000000067312 */ /* 0x000e620000201c00 */
[----:B0-----:R-:W-:Y:S01]  /*03c0*/  DFMA R12, R10, UR4, R4 ;  /* 0x000000040a0c7c2b */ /* 0x001fe20008000004 */
[----:B------:R-:W-:Y:S01]  /*03d0*/  UMOV UR4, 0x2f1a9fbe ;  /* 0x2f1a9fbe00047882 */ /* 0x000fe20000000000 */
[----:B------:R-:W-:-:S02]  /*03e0*/  UMOV UR5, 0x400024dd ;  /* 0x400024dd00057882 */ /* 0x000fc40000000000 */
[--C-:B-1----:R-:W-:Y:S01]  /*03f0*/  DFMA R8, R6, UR4, R4.reuse ;  /* 0x0000000406087c2b */ /* 0x102fe20008000004 */
[----:B------:R-:W-:Y:S01]  /*0400*/  UMOV UR4, 0xdd2f1aa0 ;  /* 0xdd2f1aa000047882 */ /* 0x000fe20000000000 */
[----:B------:R-:W-:Y:S01]  /*0410*/  DFMA R4, R10, -UR8, R4 ;  /* 0x800000080a047c2b */ /* 0x000fe20008000004 */
[----:B------:R-:W-:-:S03]  /*0420*/  UMOV UR5, 0x3fd90624 ;  /* 0x3fd9062400057882 */ /* 0x000fc60000000000 */
[----:B------:R-:W0:Y:S01]  /*0430*/  F2F.F32.F64 R12, R12 ;  /* 0x0000000c000c7310 */ /* 0x000e220000301000 */
[----:B------:R-:W-:-:S03]  /*0440*/  IMAD.MOV.U32 R10, RZ, RZ, 0x3b808081 ;  /* 0x3b808081ff0a7424 */ /* 0x000fc600078e00ff */
[----:B------:R-:W-:Y:S01]  /*0450*/  DFMA R4, R6, -UR4, R4 ;  /* 0x8000000406047c2b */ /* 0x000fe20008000004 */
[----:B------:R-:W1:Y:S03]  /*0460*/  LDCU.64 UR4, c[0x0][0x388] ;  /* 0x00007100ff0477ac */ /* 0x000e660008000a00 */
[----:B------:R-:W2:Y:S01]  /*0470*/  F2F.F32.F64 R8, R8 ;  /* 0x0000000800087310 */ /* 0x000ea20000301000 */
[----:B0-----:R-:W-:-:S07]  /*0480*/  FSETP.GEU.AND P1, PT, R12, RZ, PT ;  /* 0x000000ff0c00720b */ /* 0x001fce0003f2e000 */
[----:B------:R-:W0:Y:S01]  /*0490*/  F2F.F32.F64 R5, R4 ;  /* 0x0000000400057310 */ /* 0x000e220000301000 */
[C---:B------:R-:W-:Y:S02]  /*04a0*/  FSETP.GT.AND P0, PT, R12.reuse, 255, PT ;  /* 0x437f00000c00780b */ /* 0x040fe40003f04000 */
[----:B------:R-:W-:Y:S02]  /*04b0*/  FSEL R0, R12, RZ, P1 ;  /* 0x000000ff0c007208 */ /* 0x000fe40000800000 */
[----:B--2---:R-:W-:Y:S02]  /*04c0*/  FSETP.GEU.AND P1, PT, R8, RZ, PT ;  /* 0x000000ff0800720b */ /* 0x004fe40003f2e000 */
[----:B------:R-:W-:Y:S02]  /*04d0*/  FSEL R0, R0, 255, !P0 ;  /* 0x437f000000007808 */ /* 0x000fe40004000000 */
[C---:B------:R-:W-:Y:S02]  /*04e0*/  FSETP.GT.AND P0, PT, R8.reuse, 255, PT ;  /* 0x437f00000800780b */ /* 0x040fe40003f04000 */
[----:B------:R-:W-:Y:S01]  /*04f0*/  FSEL R6, R8, RZ, P1 ;  /* 0x000000ff08067208 */ /* 0x000fe20000800000 */
[----:B------:R-:W2:Y:S01]  /*0500*/  F2I.U32.TRUNC.NTZ R7, R0 ;  /* 0x0000000000077305 */ /* 0x000ea2000020f000 */
[----:B0-----:R-:W-:-:S02]  /*0510*/  FSETP.GEU.AND P1, PT, R5, RZ, PT ;  /* 0x000000ff0500720b */ /* 0x001fc40003f2e000 */
[----:B------:R-:W-:Y:S01]  /*0520*/  FSEL R4, R6, 255, !P0 ;  /* 0x437f000006047808 */ /* 0x000fe20004000000 */
[----:B------:R-:W-:Y:S01]  /*0530*/  IMAD.IADD R6, R3, 0x1, R2 ;  /* 0x0000000103067824 */ /* 0x000fe200078e0202 */
[C---:B------:R-:W-:Y:S02]  /*0540*/  FSETP.GT.AND P0, PT, R5.reuse, 255, PT ;  /* 0x437f00000500780b */ /* 0x040fe40003f04000 */
[----:B------:R-:W-:Y:S01]  /*0550*/  FSEL R5, R5, RZ, P1 ;  /* 0x000000ff05057208 */ /* 0x000fe20000800000 */
[----:B------:R-:W0:Y:S01]  /*0560*/  F2I.U32.TRUNC.NTZ R13, R4 ;  /* 0x00000004000d7305 */ /* 0x000e22000020f000 */
[----:B------:R-:W-:Y:S02]  /*0570*/  IMAD R3, R6, 0x3, RZ ;  /* 0x0000000306037824 */ /* 0x000fe400078e02ff */
[----:B------:R-:W-:Y:S01]  /*0580*/  FSEL R2, R5, 255, !P0 ;  /* 0x437f000005027808 */ /* 0x000fe20004000000 */
[----:B------:R-:W-:Y:S02]  /*0590*/  IMAD.MOV.U32 R5, RZ, RZ, 0x437f0000 ;  /* 0x437f0000ff057424 */ /* 0x000fe400078e00ff */
[----:B-1----:R-:W-:-:S02]  /*05a0*/  IADD3 R8, P0, PT, R3, UR4, RZ ;  /* 0x0000000403087c10 */ /* 0x002fc4000ff1e0ff */
[----:B------:R-:W1:Y:S02]  /*05b0*/  F2I.U32.TRUNC.NTZ R11, R2 ;  /* 0x00000002000b7305 */ /* 0x000e64000020f000 */
[----:B------:R-:W-:Y:S01]  /*05c0*/  LEA.HI.X.SX32 R9, R3, UR5, 0x1, P0 ;  /* 0x0000000503097c11 */ /* 0x000fe200080f0eff */
[----:B------:R-:W-:-:S04]  /*05d0*/  FFMA R3, R10, -R5, 1 ;  /* 0x3f8000000a037423 */ /* 0x000fc80000000805 */
[----:B--2---:R2:W-:Y:S01]  /*05e0*/  STG.E.U8 desc[UR6][R8.64], R7 ;  /* 0x0000000708007986 */ /* 0x0045e2000c101106 */
[----:B------:R-:W-:Y:S02]  /*05f0*/  FFMA R3, R3, R10, 0.0039215688593685626984 ;  /* 0x3b80808103037423 */ /* 0x000fe4000000000a */
[----:B------:R-:W3:Y:S01]  /*0600*/  FCHK P0, R4, 255 ;  /* 0x437f000004007902 */ /* 0x000ee20000000000 */
[----:B0-----:R2:W-:Y:S01]  /*0610*/  STG.E.U8 desc[UR6][R8.64+0x2], R13 ;  /* 0x0000020d08007986 */ /* 0x0015e2000c101106 */
[----:B------:R-:W-:-:S03]  /*0620*/  FFMA R10, R4, R3, RZ ;  /* 0x00000003040a7223 */ /* 0x000fc600000000ff */
[----:B-1----:R2:W-:Y:S01]  /*0630*/  STG.E.U8 desc[UR6][R8.64+0x1], R11 ;  /* 0x0000010b08007986 */ /* 0x0025e2000c101106 */
[----:B------:R-:W-:-:S04]  /*0640*/  FFMA R12, R10, -255, R4 ;  /* 0xc37f00000a0c7823 */ /* 0x000fc80000000004 */
[----:B------:R-:W-:Y:S01]  /*0650*/  FFMA R3, R3, R12, R10 ;  /* 0x0000000c03037223 */ /* 0x000fe2000000000a */
[----:B---3--:R-:W-:Y:S06]  /*0660*/  @!P0 BRA `(.L_x_21) ;  /* 0x0000000000088947 */ /* 0x008fec0003800000 */
[----:B--2---:R-:W-:-:S07]  /*0670*/  MOV R8, 0x690 ;  /* 0x0000069000087802 */ /* 0x004fce0000000f00 */
[----:B------:R-:W-:Y:S05]  /*0680*/  CALL.REL.NOINC `($__internal_2_$__cuda_sm3x_div_rn_noftz_f32_slowpath) ;  /* 0x0000000000987944 */ /* 0x000fea0003c00000 */
.L_x_21:
[----:B------:R-:W-:Y:S05]  /*0690*/  BSYNC.RECONVERGENT B0 ;  /* 0x0000000000007941 */ /* 0x000fea0003800200 */
.L_x_20:
[----:B--2---:R-:W0:Y:S01]  /*06a0*/  LDC.64 R8, c[0x0][0x390] ;  /* 0x0000e400ff087b82 */ /* 0x004e220000000a00 */
[----:B------:R-:W-:Y:S01]  /*06b0*/  IMAD.MOV.U32 R4, RZ, RZ, 0x3b808081 ;  /* 0x3b808081ff047424 */ /* 0x000fe200078e00ff */
[----:B------:R-:W1:Y:S01]  /*06c0*/  FCHK P0, R2, 255 ;  /* 0x437f000002007902 */ /* 0x000e620000000000 */
[----:B------:R-:W-:Y:S05]  /*06d0*/  BSSY.RECONVERGENT B0, `(.L_x_22) ;  /* 0x000000f000007945 */ /* 0x000fea0003800200 */
[----:B------:R-:W2:Y:S01]  /*06e0*/  LDC.64 R12, c[0x0][0x398] ;  /* 0x0000e600ff0c7b82 */ /* 0x000ea20000000a00 */
[----:B0-----:R-:W-:-:S04]  /*06f0*/  IMAD.WIDE R6, R6, 0x4, R8 ;  /* 0x0000000406067825 */ /* 0x001fc800078e0208 */
[----:B------:R-:W-:Y:S01]  /*0700*/  FFMA R9, R4, -R5, 1 ;  /* 0x3f80000004097423 */ /* 0x000fe20000000805 */
[----:B------:R0:W-:Y:S03]  /*0710*/  STG.E desc[UR6][R6.64], R3 ;  /* 0x0000000306007986 */ /* 0x0001e6000c101906 */
[----:B------:R-:W-:-:S04]  /*0720*/  FFMA R8, R9, R4, 0.0039215688593685626984 ;  /* 0x3b80808109087423 */ /* 0x000fc80000000004 */
[----:B------:R-:W-:-:S04]  /*0730*/  FFMA R9, R2, R8, RZ ;  /* 0x0000000802097223 */ /* 0x000fc800000000ff */
[----:B------:R-:W-:-:S04]  /*0740*/  FFMA R4, R9, -255, R2 ;  /* 0xc37f000009047823 */ /* 0x000fc80000000002 */
[----:B------:R-:W-:Y:S01]  /*0750*/  FFMA R11, R8, R4, R9 ;  /* 0x00000004080b7223 */ /* 0x000fe20000000009 */
[----:B--2---:R-:W-:Y:S01]  /*0760*/  IMAD R9, R12, R13, RZ ;  /* 0x0000000d0c097224 */ /* 0x004fe200078e02ff */
[----:B01----:R-:W-:Y:S06]  /*0770*/  @!P0 BRA `(.L_x_23) ;  /* 0x0000000000108947 */ /* 0x003fec0003800000 */
[----:B------:R-:W-:Y:S01]  /*0780*/  IMAD.MOV.U32 R4, RZ, RZ, R2 ;  /* 0x000000ffff047224 */ /* 0x000fe200078e0002 */
[----:B------:R-:W-:-:S07]  /*0790*/  MOV R8, 0x7b0 ;  /* 0x000007b000087802 */ /* 0x000fce0000000f00 */
[----:B------:R-:W-:Y:S05]  /*07a0*/  CALL.REL.NOINC `($__internal_2_$__cuda_sm3x_div_rn_noftz_f32_slowpath) ;  /* 0x0000000000507944 */ /* 0x000fea0003c00000 */
[----:B------:R-:W-:-:S07]  /*07b0*/  IMAD.MOV.U32 R11, RZ, RZ, R3 ;  /* 0x000000ffff0b7224 */ /* 0x000fce00078e0003 */
.L_x_23:
[----:B------:R-:W-:Y:S05]  /*07c0*/  BSYNC.RECONVERGENT B0 ;  /* 0x0000000000007941 */ /* 0x000fea0003800200 */
.L_x_22:
[----:B------:R-:W-:Y:S01]  /*07d0*/  IMAD.WIDE R6, R9, 0x4, R6 ;  /* 0x0000000409067825 */ /* 0x000fe200078e0206 */
[----:B------:R-:W0:Y:S01]  /*07e0*/  FCHK P0, R0, 255 ;  /* 0x437f000000007902 */ /* 0x000e220000000000 */
[----:B------:R-:W-:Y:S02]  /*07f0*/  BSSY.RECONVERGENT B0, `(.L_x_24) ;  /* 0x000000c000007945 */ /* 0x000fe40003800200 */
[----:B------:R-:W-:Y:S01]  /*0800*/  IMAD.MOV.U32 R2, RZ, RZ, 0x3b808081 ;  /* 0x3b808081ff027424 */ /* 0x000fe200078e00ff */
[----:B------:R1:W-:Y:S03]  /*0810*/  STG.E desc[UR6][R6.64], R11 ;  /* 0x0000000b06007986 */ /* 0x0003e6000c101906 */
[----:B------:R-:W-:-:S04]  /*0820*/  FFMA R3, R2, -R5, 1 ;  /* 0x3f80000002037423 */ /* 0x000fc80000000805 */
[----:B------:R-:W-:-:S04]  /*0830*/  FFMA R4, R3, R2, 0.0039215688593685626984 ;  /* 0x3b80808103047423 */ /* 0x000fc80000000002 */
[----:B------:R-:W-:-:S04]  /*0840*/  FFMA R3, R0, R4, RZ ;  /* 0x0000000400037223 */ /* 0x000fc800000000ff */
[----:B------:R-:W-:-:S04]  /*0850*/  FFMA R2, R3, -255, R0 ;  /* 0xc37f000003027823 */ /* 0x000fc80000000000 */
[----:B------:R-:W-:Y:S01]  /*0860*/  FFMA R3, R4, R2, R3 ;  /* 0x0000000204037223 */ /* 0x000fe20000000003 */
[----:B01----:R-:W-:Y:S06]  /*0870*/  @!P0 BRA `(.L_x_25) ;  /* 0x00000000000c8947 */ /* 0x003fec0003800000 */
[----:B------:R-:W-:Y:S01]  /*0880*/  IMAD.MOV.U32 R4, RZ, RZ, R0 ;  /* 0x000000ffff047224 */ /* 0x000fe200078e0000 */
[----:B------:R-:W-:-:S07]  /*0890*/  MOV R8, 0x8b0 ;  /* 0x000008b000087802 */ /* 0x000fce0000000f00 */
[----:B------:R-:W-:Y:S05]  /*08a0*/  CALL.REL.NOINC `($__internal_2_$__cuda_sm3x_div_rn_noftz_f32_slowpath) ;  /* 0x0000000000107944 */ /* 0x000fea0003c00000 */
.L_x_25:
[----:B------:R-:W-:Y:S05]  /*08b0*/  BSYNC.RECONVERGENT B0 ;  /* 0x0000000000007941 */ /* 0x000fea0003800200 */
.L_x_24:
[----:B------:R-:W-:-:S05]  /*08c0*/  IMAD.WIDE R6, R9, 0x4, R6 ;  /* 0x0000000409067825 */ /* 0x000fca00078e0206 */
[----:B------:R-:W-:Y:S01]  /*08d0*/  STG.E desc[UR6][R6.64], R3 ;  /* 0x0000000306007986 */ /* 0x000fe2000c101906 */
[----:B------:R-:W-:Y:S05]  /*08e0*/  EXIT ;  /* 0x000000000000794d */ /* 0x000fea0003800000 */
        .weak           $__internal_2_$__cuda_sm3x_div_rn_noftz_f32_slowpath
        .type           $__internal_2_$__cuda_sm3x_div_rn_noftz_f32_slowpath,@function
        .size           $__internal_2_$__cuda_sm3x_div_rn_noftz_f32_slowpath,($_Z15yuyv2dst_kernalPhS_Pfjj$__internal_accurate_pow - $__internal_2_$__cuda_sm3x_div_rn_noftz_f32_slowpath)
$__internal_2_$__cuda_sm3x_div_rn_noftz_f32_slowpath:
[----:B------:R-:W-:Y:S01]  /*08f0*/  SHF.R.U32.HI R11, RZ, 0x17, R5 ;  /* 0x00000017ff0b7819 */ /* 0x000fe20000011605 */
[----:B------:R-:W-:Y:S01]  /*0900*/  BSSY.RECONVERGENT B1, `(.L_x_26) ;  /* 0x0000064000017945 */ /* 0x000fe20003800200 */
[----:B------:R-:W-:Y:S01]  /*0910*/  SHF.R.U32.HI R3, RZ, 0x17, R4 ;  /* 0x00000017ff037819 */ /* 0x000fe20000011604 */
[----:B------:R-:W-:Y:S01]  /*0920*/  IMAD.MOV.U32 R13, RZ, RZ, 0x437f0000 ;  /* 0x437f0000ff0d7424 */ /* 0x000fe200078e00ff */
        /* <DEDUP_REMOVED lines=8> */
[----:B------:R-:W-:Y:S01]  /*09b0*/  IMAD.MOV.U32 R3, RZ, RZ, 0x437f0000 ;  /* 0x437f0000ff037424 */ /* 0x000fe200078e00ff */
[----:B------:R-:W-:-:S04]  /*09c0*/  FSETP.GTU.FTZ.AND P0, PT, |R4|, +INF , PT ;  /* 0x7f8000000400780b */ /* 0x000fc80003f1c200 */
        /* <DEDUP_REMOVED lines=22> */
.L_x_27:
[----:B------:R-:W-:Y:S01]  /*0b30*/  LEA R12, R11, 0xc0800000, 0x17 ;  /* 0xc08000000b0c7811 */ /* 0x000fe200078eb8ff */
[----:B------:R-:W-:Y:S04]  /*0b40*/  BSSY.RECONVERGENT B2, `(.L_x_32) ;  /* 0x0000036000027945 */ /* 0x000fe80003800200 */
[----:B------:R-:W-:Y:S02]  /*0b50*/  IMAD.IADD R13, R13, 0x1, -R12 ;  /* 0x000000010d0d7824 */ /* 0x000fe400078e0a0c */
[----:B------:R-:W-:Y:S02]  /*0b60*/  VIADD R12, R15, 0xffffff81 ;  /* 0xffffff810f0c7836 */ /* 0x000fe40000000000 */
[----:B------:R0:W1:Y:S01]  /*0b70*/  MUFU.RCP R14, R13 ;  /* 0x0000000d000e7308 */ /* 0x0000620000001000 */
[----:B------:R-:W-:Y:S01]  /*0b80*/  FADD.FTZ R16, -R13, -RZ ;  /* 0x800000ff0d107221 */ /* 0x000fe20000010100 */
[C---:B------:R-:W-:Y:S01]  /*0b90*/  IMAD R3, R12.reuse, -0x800000, R4 ;  /* 0xff8000000c037824 */ /* 0x040fe200078e0204 */
[----:B0-----:R-:W-:-:S05]  /*0ba0*/  IADD3 R13, PT, PT, R12, 0x7f, -R11 ;  /* 0x0000007f0c0d7810 */ /* 0x001fca0007ffe80b */
[----:B------:R-:W-:Y:S02]  /*0bb0*/  IMAD.IADD R10, R13, 0x1, R10 ;  /* 0x000000010d0a7824 */ /* 0x000fe400078e020a */
[----:B-1----:R-:W-:-:S04]  /*0bc0*/  FFMA R15, R14, R16, 1 ;  /* 0x3f8000000e0f7423 */ /* 0x002fc80000000010 */
[----:B------:R-:W-:-:S04]  /*0bd0*/  FFMA R4, R14, R15, R14 ;  /* 0x0000000f0e047223 */ /* 0x000fc8000000000e */
[----:B------:R-:W-:-:S04]  /*0be0*/  FFMA R15, R3, R4, RZ ;  /* 0x00000004030f7223 */ /* 0x000fc800000000ff */
[----:B------:R-:W-:-:S04]  /*0bf0*/  FFMA R14, R16, R15, R3 ;  /* 0x0000000f100e7223 */ /* 0x000fc80000000003 */
[----:B------:R-:W-:-:S04]  /*0c00*/  FFMA R15, R4, R14, R15 ;  /* 0x0000000e040f7223 */ /* 0x000fc8000000000f */
[----:B------:R-:W-:-:S04]  /*0c10*/  FFMA R16, R16, R15, R3 ;  /* 0x0000000f10107223 */ /* 0x000fc80000000003 */
        /* <DEDUP_REMOVED lines=14> */
[-CC-:B------:R-:W-:Y:S01]  /*0d00*/  FFMA.RZ R10, R4, R16.reuse, R15.reuse ;  /* 0x00000010040a7223 */ /* 0x180fe2000000c00f */
[----:B------:R-:W-:Y:S02]  /*0d10*/  VIADD R13, R14, 0x20 ;  /* 0x000000200e0d7836 */ /* 0x000fe40000000000 */
[-CC-:B------:R-:W-:Y:S01]  /*0d20*/  FFMA.RM R11, R4, R16.reuse, R15.reuse ;  /* 0x00000010040b7223 */ /* 0x180fe2000000400f */
        /* <DEDUP_REMOVED lines=19> */
.L_x_34:
[----:B------:R-:W-:-:S04]  /*0e60*/  LOP3.LUT R3, R3, 0x80000000, RZ, 0xc0, !PT ;  /* 0x8000000003037812 */ /* 0x000fc800078ec0ff */
[----:B------:R-:W-:Y:S01]  /*0e70*/  LOP3.LUT R3, R3, 0x7f800000, RZ, 0xfc, !PT ;  /* 0x7f80000003037812 */ /* 0x000fe200078efcff */
[----:B------:R-:W-:Y:S06]  /*0e80*/  BRA `(.L_x_35) ;  /* 0x0000000000047947 */ /* 0x000fec0003800000 */
.L_x_33:
[----:B------:R-:W-:-:S07]  /*0e90*/  IMAD R3, R10, 0x800000, R3 ;  /* 0x008000000a037824 */ /* 0x000fce00078e0203 */
.L_x_35:
[----:B------:R-:W-:Y:S05]  /*0ea0*/  BSYNC.RECONVERGENT B2 ;  /* 0x0000000000027941 */ /* 0x000fea0003800200 */
.L_x_32:
[----:B------:R-:W-:Y:S05]  /*0eb0*/  BRA `(.L_x_36) ;  /* 0x0000000000207947 */ /* 0x000fea0003800000 */
.L_x_31:
[----:B------:R-:W-:-:S04]  /*0ec0*/  LOP3.LUT R3, R13, 0x80000000, R4, 0x48, !PT ;  /* 0x800000000d037812 */ /* 0x000fc800078e4804 */
[----:B------:R-:W-:Y:S01]  /*0ed0*/  LOP3.LUT R3, R3, 0x7f800000, RZ, 0xfc, !PT ;  /* 0x7f80000003037812 */ /* 0x000fe200078efcff */
[----:B------:R-:W-:Y:S06]  /*0ee0*/  BRA `(.L_x_36) ;  /* 0x0000000000147947 */ /* 0x000fec0003800000 */
.L_x_30:
[----:B------:R-:W-:Y:S01]  /*0ef0*/  LOP3.LUT R3, R13, 0x80000000, R4, 0x48, !PT ;  /* 0x800000000d037812 */ /* 0x000fe200078e4804 */
[----:B------:R-:W-:Y:S06]  /*0f00*/  BRA `(.L_x_36) ;  /* 0x00000000000c7947 */ /* 0x000fec0003800000 */
.L_x_29:
[----:B------:R-:W0:Y:S01]  /*0f10*/  MUFU.RSQ R3, -QNAN ;  /* 0xffc0000000037908 */ /* 0x000e220000001400 */
[----:B------:R-:W-:Y:S05]  /*0f20*/  BRA `(.L_x_36) ;  /* 0x0000000000047947 */ /* 0x000fea0003800000 */
.L_x_28:
[----:B------:R-:W-:-:S07]  /*0f30*/  FADD.FTZ R3, R4, R3 ;  /* 0x0000000304037221 */ /* 0x000fce0000010000 */
.L_x_36:
[----:B------:R-:W-:Y:S05]  /*0f40*/  BSYNC.RECONVERGENT B1 ;  /* 0x0000000000017941 */ /* 0x000fea0003800200 */
.L_x_26:
[----:B------:R-:W-:Y:S02]  /*0f50*/  IMAD.MOV.U32 R10, RZ, RZ, R8 ;  /* 0x000000ffff0a7224 */ /* 0x000fe400078e0008 */
[----:B------:R-:W-:-:S04]  /*0f60*/  IMAD.MOV.U32 R11, RZ, RZ, 0x0 ;  /* 0x00000000ff0b7424 */ /* 0x000fc800078e00ff */
[----:B0-----:R-:W-:Y:S05]  /*0f70*/  RET.REL.NODEC R10 `(_Z15yuyv2dst_kernalPhS_Pfjj) ;  /* 0xfffffff00a207950 */ /* 0x001fea0003c3ffff */
        .type           $_Z15yuyv2dst_kernalPhS_Pfjj$__internal_accurate_pow,@function
        .size           $_Z15yuyv2dst_kernalPhS_Pfjj$__internal_accurate_pow,(.L_x_88 - $_Z15yuyv2dst_kernalPhS_Pfjj$__internal_accurate_pow)
$_Z15yuyv2dst_kernalPhS_Pfjj$__internal_accurate_pow:
[----:B------:R-:W0:Y:S01]  /*0f80*/  MUFU.RCP64H R21, 2 ;  /* 0x4000000000157908 */ /* 0x000e220000001800 */
[----:B------:R-:W-:Y:S01]  /*0f90*/  IMAD.MOV.U32 R8, RZ, RZ, 0x0 ;  /* 0x00000000ff087424 */ /* 0x000fe200078e00ff */
[----:B------:R-:W-:Y:S01]  /*0fa0*/  UMOV UR4, 0x7d2cafe2 ;  /* 0x7d2cafe200047882 */ /* 0x000fe20000000000 */
[----:B------:R-:W-:Y:S01]  /*0fb0*/  IMAD.MOV.U32 R9, RZ, RZ, 0x40000000 ;  /* 0x40000000ff097424 */ /* 0x000fe200078e00ff */
[----:B------:R-:W-:Y:S01]  /*0fc0*/  UMOV UR5, 0x3eb0f5ff ;  /* 0x3eb0f5ff00057882 */ /* 0x000fe20000000000 */
[----:B------:R-:W-:Y:S01]  /*0fd0*/  IMAD.MOV.U32 R20, RZ, RZ, RZ ;  /* 0x000000ffff147224 */ /* 0x000fe200078e00ff */
[----:B------:R-:W-:Y:S01]  /*0fe0*/  UMOV UR8, 0x3b39803f ;  /* 0x3b39803f00087882 */ /* 0x000fe20000000000 */
[----:B------:R-:W-:Y:S01]  /*0ff0*/  IMAD.MOV.U32 R10, RZ, RZ, 0x41ad3b5a ;  /* 0x41ad3b5aff0a7424 */ /* 0x000fe200078e00ff */
[----:B------:R-:W-:Y:S01]  /*1000*/  UMOV UR9, 0x3c7abc9e ;  /* 0x3c7abc9e00097882 */ /* 0x000fe20000000000 */
[----:B------:R-:W-:Y:S02]  /*1010*/  IMAD.MOV.U32 R11, RZ, RZ, 0x3ed0f5d2 ;  /* 0x3ed0f5d2ff0b7424 */ /* 0x000fe400078e00ff */
[----:B0-----:R-:W-:-:S08]  /*1020*/  DFMA R8, R20, -R8, 1 ;  /* 0x3ff000001408742b */ /* 0x001fd00000000808 */
[----:B------:R-:W-:-:S08]  /*1030*/  DFMA R8, R8, R8, R8 ;  /* 0x000000080808722b */ /* 0x000fd00000000008 */
[----:B------:R-:W-:-:S08]  /*1040*/  DFMA R20, R20, R8, R20 ;  /* 0x000000081414722b */ /* 0x000fd00000000014 */
[----:B------:R-:W-:-:S08]  /*1050*/  DMUL R8, RZ, R20 ;  /* 0x00000014ff087228 */ /* 0x000fd00000000000 */
[----:B------:R-:W-:-:S08]  /*1060*/  DFMA R8, RZ, R20, R8 ;  /* 0x00000014ff08722b */ /* 0x000fd00000000008 */
[CC--:B------:R-:W-:Y:S02]  /*1070*/  DMUL R16, R8.reuse, R8.reuse ;  /* 0x0000000808107228 */ /* 0x0c0fe40000000000 */
[----:B------:R-:W-:Y:S02]  /*1080*/  DADD R12, RZ, -R8 ;  /* 0x00000000ff0c7229 */ /* 0x000fe40000000808 */
[----:B------:R-:W-:-:S04]  /*1090*/  DMUL R24, R8, R8 ;  /* 0x0000000808187228 */ /* 0x000fc80000000000 */
[----:B------:R-:W-:Y:S01]  /*10a0*/  DFMA R10, R16, UR4, R10 ;  /* 0x00000004100a7c2b */ /* 0x000fe2000800000a */
[----:B------:R-:W-:Y:S01]  /*10b0*/  UMOV UR4, 0x75488a3f ;  /* 0x75488a3f00047882 */ /* 0x000fe20000000000 */
[----:B------:R-:W-:Y:S01]  /*10c0*/  UMOV UR5, 0x3ef3b20a ;  /* 0x3ef3b20a00057882 */ /* 0x000fe20000000000 */
[----:B------:R-:W-:-:S05]  /*10d0*/  DADD R12, R12, R12 ;  /* 0x000000000c0c7229 */ /* 0x000fca000000000c */
[----:B------:R-:W-:Y:S01]  /*10e0*/  DFMA R10, R16, R10, UR4 ;  /* 0x00000004100a7e2b */ /* 0x000fe2000800000a */
[----:B------:R-:W-:Y:S01]  /*10f0*/  UMOV UR4, 0xe4faecd5 ;  /* 0xe4faecd500047882 */ /* 0x000fe20000000000 */
[----:B------:R-:W-:Y:S01]  /*1100*/  UMOV UR5, 0x3f1745cd ;  /* 0x3f1745cd00057882 */ /* 0x000fe20000000000 */
[----:B------:R-:W-:-:S05]  /*1110*/  DFMA R12, RZ, -R8, R12 ;  /* 0x80000008ff0c722b */ /* 0x000fca000000000c */
[----:B------:R-:W-:Y:S01]  /*1120*/  DFMA R10, R16, R10, UR4 ;  /* 0x00000004100a7e2b */ /* 0x000fe2000800000a */
[----:B------:R-:W-:Y:S01]  /*1130*/  UMOV UR4, 0x258a578b ;  /* 0x258a578b00047882 */ /* 0x000fe20000000000 */
[----:B------:R-:W-:Y:S01]  /*1140*/  UMOV UR5, 0x3f3c71c7 ;  /* 0x3f3c71c700057882 */ /* 0x000fe20000000000 */
[----:B------:R-:W-:Y:S02]  /*1150*/  DMUL R12, R20, R12 ;  /* 0x0000000c140c7228 */ /* 0x000fe40000000000 */
[----:B------:R-:W-:-:S03]  /*1160*/  DFMA R20, R8, R8, -R24 ;  /* 0x000000080814722b */ /* 0x000fc60000000818 */
[----:B------:R-:W-:Y:S01]  /*1170*/  DFMA R10, R16, R10, UR4 ;  /* 0x00000004100a7e2b */ /* 0x000fe2000800000a */
[----:B------:R-:W-:Y:S01]  /*1180*/  UMOV UR4, 0x9242b910 ;  /* 0x9242b91000047882 */ /* 0x000fe20000000000 */
[----:B------:R-:W-:-:S06]  /*1190*/  UMOV UR5, 0x3f624924 ;  /* 0x3f62492400057882 */ /* 0x000fcc0000000000 */
[----:B------:R-:W-:Y:S01]  /*11a0*/  DFMA R10, R16, R10, UR4 ;  /* 0x00000004100a7e2b */ /* 0x000fe2000800000a */
[----:B------:R-:W-:Y:S01]  /*11b0*/  UMOV UR4, 0x99999dfb ;  /* 0x99999dfb00047882 */ /* 0x000fe20000000000 */
[----:B------:R-:W-:-:S06]  /*11c0*/  UMOV UR5, 0x3f899999 ;  /* 0x3f89999900057882 */ /* 0x000fcc0000000000 */
[----:B------:R-:W-:Y:S01]  /*11d0*/  DFMA R14, R16, R10, UR4 ;  /* 0x00000004100e7e2b */ /* 0x000fe2000800000a */
[----:B------:R-:W-:Y:S01]  /*11e0*/  UMOV UR4, 0x55555555 ;  /* 0x5555555500047882 */ /* 0x000fe20000000000 */
[----:B------:R-:W-:-:S06]  /*11f0*/  UMOV UR5, 0x3fb55555 ;  /* 0x3fb5555500057882 */ /* 0x000fcc0000000000 */
[----:B------:R-:W-:-:S08]  /*1200*/  DFMA R10, R16, R14, UR4 ;  /* 0x00000004100a7e2b */ /* 0x000fd0000800000e */
[----:B------:R-:W-:Y:S01]  /*1210*/  DADD R18, -R10, UR4 ;  /* 0x000000040a127e29 */ /* 0x000fe20008000100 */
[----:B------:R-:W-:Y:S01]  /*1220*/  UMOV UR4, 0xb9e7b0 ;  /* 0x00b9e7b000047882 */ /* 0x000fe20000000000 */
[----:B------:R-:W-:-:S06]  /*1230*/  UMOV UR5, 0x3c46a4cb ;  /* 0x3c46a4cb00057882 */ /* 0x000fcc0000000000 */
[----:B------:R-:W-:Y:S02]  /*1240*/  DFMA R16, R16, R14, R18 ;  /* 0x0000000e1010722b */ /* 0x000fe40000000012 */
[----:B------:R-:W-:Y:S01]  /*1250*/  DMUL R14, R8, R24 ;  /* 0x00000018080e7228 */ /* 0x000fe20000000000 */
[----:B------:R-:W-:Y:S02]  /*1260*/  VIADD R19, R13, 0x100000 ;  /* 0x001000000d137836 */ /* 0x000fe40000000000 */
[----:B------:R-:W-:-:S03]  /*1270*/  IMAD.MOV.U32 R18, RZ, RZ, R12 ;  /* 0x000000ffff127224 */ /* 0x000fc600078e000c */
[----:B------:R-:W-:Y:S01]  /*1280*/  DADD R16, R16, -UR4 ;  /* 0x8000000410107e29 */ /* 0x000fe20008000000 */
[----:B------:R-:W-:Y:S01]  /*1290*/  UMOV UR4, 0xfefa39ef ;  /* 0xfefa39ef00047882 */ /* 0x000fe20000000000 */
[C---:B------:R-:W-:Y:S01]  /*12a0*/  DFMA R22, R8.reuse, R24, -R14 ;  /* 0x000000180816722b */ /* 0x040fe2000000080e */
[----:B------:R-:W-:Y:S01]  /*12b0*/  UMOV UR5, 0x3fe62e42 ;  /* 0x3fe62e4200057882 */ /* 0x000fe20000000000 */
[----:B------:R-:W-:-:S04]  /*12c0*/  DFMA R18, R8, R18, R20 ;  /* 0x000000120812722b */ /* 0x000fc80000000014 */
[----:B------:R-:W-:Y:S02]  /*12d0*/  DADD R20, R10, R16 ;  /* 0x000000000a147229 */ /* 0x000fe40000000010 */
[----:B------:R-:W-:-:S06]  /*12e0*/  DFMA R22, R12, R24, R22 ;  /* 0x000000180c16722b */ /* 0x000fcc0000000016 */
[----:B------:R-:W-:Y:S02]  /*12f0*/  DMUL R24, R20, R14 ;  /* 0x0000000e14187228 */ /* 0x000fe40000000000 */
[----:B------:R-:W-:Y:S02]  /*1300*/  DFMA R18, R8, R18, R22 ;  /* 0x000000120812722b */ /* 0x000fe40000000016 */
[----:B------:R-:W-:-:S04]  /*1310*/  DADD R22, R10, -R20 ;  /* 0x000000000a167229 */ /* 0x000fc80000000814 */
[----:B------:R-:W-:-:S04]  /*1320*/  DFMA R10, R20, R14, -R24 ;  /* 0x0000000e140a722b */ /* 0x000fc80000000818 */
[----:B------:R-:W-:-:S04]  /*1330*/  DADD R22, R16, R22 ;  /* 0x0000000010167229 */ /* 0x000fc80000000016 */
[----:B------:R-:W-:-:S08]  /*1340*/  DFMA R10, R20, R18, R10 ;  /* 0x00000012140a722b */ /* 0x000fd0000000000a */
[----:B------:R-:W-:-:S08]  /*1350*/  DFMA R22, R22, R14, R10 ;  /* 0x0000000e1616722b */ /* 0x000fd0000000000a */
[----:B------:R-:W-:-:S08]  /*1360*/  DADD R14, R24, R22 ;  /* 0x00000000180e7229 */ /* 0x000fd00000000016 */
[--C-:B------:R-:W-:Y:S02]  /*1370*/  DADD R10, R8, R14.reuse ;  /* 0x00000000080a7229 */ /* 0x100fe4000000000e */
[----:B------:R-:W-:-:S06]  /*1380*/  DADD R24, R24, -R14 ;  /* 0x0000000018187229 */ /* 0x000fcc000000080e */
[----:B------:R-:W-:Y:S02]  /*1390*/  DADD R8, R8, -R10 ;  /* 0x0000000008087229 */ /* 0x000fe4000000080a */
[----:B------:R-:W-:-:S06]  /*13a0*/  DADD R24, R22, R24 ;  /* 0x0000000016187229 */ /* 0x000fcc0000000018 */
[----:B------:R-:W-:-:S08]  /*13b0*/  DADD R8, R14, R8 ;  /* 0x000000000e087229 */ /* 0x000fd00000000008 */
[----:B------:R-:W-:-:S08]  /*13c0*/  DADD R8, R24, R8 ;  /* 0x0000000018087229 */ /* 0x000fd00000000008 */
[----:B------:R-:W-:-:S08]  /*13d0*/  DADD R12, R12, R8 ;  /* 0x000000000c0c7229 */ /* 0x000fd00000000008 */
[----:B------:R-:W-:-:S08]  /*13e0*/  DADD R14, R10, R12 ;  /* 0x000000000a0e7229 */ /* 0x000fd0000000000c */
[--C-:B------:R-:W-:Y:S02]  /*13f0*/  DFMA R8, RZ, UR4, R14.reuse ;  /* 0x00000004ff087c2b */ /* 0x100fe4000800000e */
[----:B------:R-:W-:-:S06]  /*1400*/  DADD R10, R10, -R14 ;  /* 0x000000000a0a7229 */ /* 0x000fcc000000080e */
[----:B------:R-:W-:Y:S02]  /*1410*/  DFMA R16, RZ, -UR4, R8 ;  /* 0x80000004ff107c2b */ /* 0x000fe40008000008 */
[----:B------:R-:W-:-:S06]  /*1420*/  DADD R10, R12, R10 ;  /* 0x000000000c0a7229 */ /* 0x000fcc000000000a */
[----:B------:R-:W-:Y:S01]  /*1430*/  DADD R16, -R14, R16 ;  /* 0x000000000e107229 */ /* 0x000fe20000000110 */
[----:B------:R-:W-:Y:S01]  /*1440*/  LOP3.LUT R15, R7, 0xff0fffff, RZ, 0xc0, !PT ;  /* 0xff0fffff070f7812 */ /* 0x000fe200078ec0ff */
[----:B------:R-:W-:-:S06]  /*1450*/  IMAD.MOV.U32 R14, RZ, RZ, R6 ;  /* 0x000000ffff0e7224 */ /* 0x000fcc00078e0006 */
[----:B------:R-:W-:-:S08]  /*1460*/  DADD R10, R10, -R16 ;  /* 0x000000000a0a7229 */ /* 0x000fd00000000810 */
[----:B------:R-:W-:Y:S01]  /*1470*/  DFMA R12, RZ, UR8, R10 ;  /* 0x00000008ff0c7c2b */ /* 0x000fe2000800000a */
[----:B------:R-:W-:-:S05]  /*1480*/  IMAD.SHL.U32 R10, R7, 0x2, RZ ;  /* 0x00000002070a7824 */ /* 0x000fca00078e00ff */
[----:B------:R-:W-:Y:S02]  /*1490*/  ISETP.GT.U32.AND P1, PT, R10, -0x2000001, PT ;  /* 0xfdffffff0a00780c */ /* 0x000fe40003f24070 */
[----:B------:R-:W-:Y:S02]  /*14a0*/  DADD R10, R8, R12 ;  /* 0x00000000080a7229 */ /* 0x000fe4000000000c */
[----:B------:R-:W-:-:S06]  /*14b0*/  SEL R15, R15, R7, P1 ;  /* 0x000000070f0f7207 */ /* 0x000fcc0000800000 */
[----:B------:R-:W-:Y:S02]  /*14c0*/  DADD R8, R8, -R10 ;  /* 0x0000000008087229 */ /* 0x000fe4000000080a */
[----:B------:R-:W-:-:S06]  /*14d0*/  DMUL R6, R10, R14 ;  /* 0x0000000e0a067228 */ /* 0x000fcc0000000000 */
[----:B------:R-:W-:Y:S02]  /*14e0*/  DADD R12, R12, R8 ;  /* 0x000000000c0c7229 */ /* 0x000fe40000000008 */
[----:B------:R-:W-:-:S08]  /*14f0*/  DFMA R10, R10, R14, -R6 ;  /* 0x0000000e0a0a722b */ /* 0x000fd00000000806 */
[----:B------:R-:W-:Y:S01]  /*1500*/  DFMA R12, R12, R14, R10 ;  /* 0x0000000e0c0c722b */ /* 0x000fe2000000000a */
[----:B------:R-:W-:Y:S02]  /*1510*/  IMAD.MOV.U32 R10, RZ, RZ, 0x652b82fe ;  /* 0x652b82feff0a7424 */ /* 0x000fe400078e00ff */
[----:B------:R-:W-:-:S05]  /*1520*/  IMAD.MOV.U32 R11, RZ, RZ, 0x3ff71547 ;  /* 0x3ff71547ff0b7424 */ /* 0x000fca00078e00ff */
[----:B------:R-:W-:-:S08]  /*1530*/  DADD R8, R6, R12 ;  /* 0x0000000006087229 */ /* 0x000fd0000000000c */
[----:B------:R-:W-:Y:S02]  /*1540*/  DFMA R10, R8, R10, 6.75539944105574400000e+15 ;  /* 0x43380000080a742b */ /* 0x000fe4000000000a */
[----:B------:R-:W-:Y:S01]  /*1550*/  FSETP.GEU.AND P1, PT, |R9|, 4.1917929649353027344, PT ;  /* 0x4086232b0900780b */ /* 0x000fe20003f2e200 */
[----:B------:R-:W-:-:S05]  /*1560*/  DADD R6, R6, -R8 ;  /* 0x0000000006067229 */ /* 0x000fca0000000808 */
[----:B------:R-:W-:-:S03]  /*1570*/  DADD R14, R10, -6.75539944105574400000e+15 ;  /* 0xc33800000a0e7429 */ /* 0x000fc60000000000 */
[----:B------:R-:W-:-:S05]  /*1580*/  DADD R12, R12, R6 ;  /* 0x000000000c0c7229 */ /* 0x000fca0000000006 */
[----:B------:R-:W-:Y:S01]  /*1590*/  DFMA R16, R14, -UR4, R8 ;  /* 0x800000040e107c2b */ /* 0x000fe20008000008 */
[----:B------:R-:W-:Y:S01]  /*15a0*/  UMOV UR4, 0x3b39803f ;  /* 0x3b39803f00047882 */ /* 0x000fe20000000000 */
[----:B------:R-:W-:-:S06]  /*15b0*/  UMOV UR5, 0x3c7abc9e ;  /* 0x3c7abc9e00057882 */ /* 0x000fcc0000000000 */
[----:B------:R-:W-:Y:S01]  /*15c0*/  DFMA R14, R14, -UR4, R16 ;  /* 0x800000040e0e7c2b */ /* 0x000fe20008000010 */
[----:B------:R-:W-:Y:S01]  /*15d0*/  UMOV UR4, 0x69ce2bdf ;  /* 0x69ce2bdf00047882 */ /* 0x000fe20000000000 */
[----:B------:R-:W-:Y:S01]  /*15e0*/  IMAD.MOV.U32 R16, RZ, RZ, -0x35dec16 ;  /* 0xfca213eaff107424 */ /* 0x000fe200078e00ff */
[----:B------:R-:W-:Y:S01]  /*15f0*/  UMOV UR5, 0x3e5ade15 ;  /* 0x3e5ade1500057882 */ /* 0x000fe20000000000 */
[----:B------:R-:W-:-:S06]  /*1600*/  IMAD.MOV.U32 R17, RZ, RZ, 0x3e928af3 ;  /* 0x3e928af3ff117424 */ /* 0x000fcc00078e00ff */
[----:B------:R-:W-:Y:S01]  /*1610*/  DFMA R16, R14, UR4, R16 ;  /* 0x000000040e107c2b */ /* 0x000fe20008000010 */
        /* <DEDUP_REMOVED lines=24> */
[----:B------:R-:W-:-:S08]  /*17a0*/  DFMA R16, R14, R16, 1 ;  /* 0x3ff000000e10742b */ /* 0x000fd00000000010 */
[----:B------:R-:W-:-:S10]  /*17b0*/  DFMA R14, R14, R16, 1 ;  /* 0x3ff000000e0e742b */ /* 0x000fd40000000010 */
[----:B------:R-:W-:Y:S02]  /*17c0*/  IMAD R7, R10, 0x100000, R15 ;  /* 0x001000000a077824 */ /* 0x000fe400078e020f */
[----:B------:R-:W-:Y:S01]  /*17d0*/  IMAD.MOV.U32 R6, RZ, RZ, R14 ;  /* 0x000000ffff067224 */ /* 0x000fe200078e000e */
[----:B------:R-:W-:Y:S06]  /*17e0*/  @!P1 BRA `(.L_x_37) ;  /* 0x0000000000309947 */ /* 0x000fec0003800000 */
[----:B------:R-:W-:Y:S01]  /*17f0*/  FSETP.GEU.AND P2, PT, |R9|, 4.2275390625, PT ;  /* 0x408748000900780b */ /* 0x000fe20003f4e200 */
[C---:B------:R-:W-:Y:S02]  /*1800*/  DADD R16, R8.reuse, +INF ;  /* 0x7ff0000008107429 */ /* 0x040fe40000000000 */
[----:B------:R-:W-:-:S08]  /*1810*/  DSETP.GEU.AND P1, PT, R8, RZ, PT ;  /* 0x000000ff0800722a */ /* 0x000fd00003f2e000 */
[----:B------:R-:W-:Y:S02]  /*1820*/  FSEL R7, R17, RZ, P1 ;  /* 0x000000ff11077208 */ /* 0x000fe40000800000 */
[----:B------:R-:W-:-:S04]  /*1830*/  @!P2 LEA.HI R6, R10, R10, RZ, 0x1 ;  /* 0x0000000a0a06a211 */ /* 0x000fc800078f08ff */
[----:B------:R-:W-:Y:S02]  /*1840*/  @!P2 SHF.R.S32.HI R9, RZ, 0x1, R6 ;  /* 0x00000001ff09a819 */ /* 0x000fe40000011406 */
[----:B------:R-:W-:-:S03]  /*1850*/  FSEL R6, R16, RZ, P1 ;  /* 0x000000ff10067208 */ /* 0x000fc60000800000 */
[----:B------:R-:W-:Y:S02]  /*1860*/  @!P2 IMAD.IADD R8, R10, 0x1, -R9 ;  /* 0x000000010a08a824 */ /* 0x000fe400078e0a09 */
[----:B------:R-:W-:-:S03]  /*1870*/  @!P2 IMAD R15, R9, 0x100000, R15 ;  /* 0x00100000090fa824 */ /* 0x000fc600078e020f */
[----:B------:R-:W-:Y:S01]  /*1880*/  @!P2 LEA R9, R8, 0x3ff00000, 0x14 ;  /* 0x3ff000000809a811 */ /* 0x000fe200078ea0ff */
[----:B------:R-:W-:-:S06]  /*1890*/  @!P2 IMAD.MOV.U32 R8, RZ, RZ, RZ ;  /* 0x000000ffff08a224 */ /* 0x000fcc00078e00ff */
[----:B------:R-:W-:-:S11]  /*18a0*/  @!P2 DMUL R6, R14, R8 ;  /* 0x000000080e06a228 */ /* 0x000fd60000000000 */
.L_x_37:
[----:B------:R-:W-:Y:S02]  /*18b0*/  DFMA R12, R12, R6, R6 ;  /* 0x000000060c0c722b */ /* 0x000fe40000000006 */
[----:B------:R-:W-:-:S08]  /*18c0*/  DSETP.NEU.AND P1, PT, |R6|, +INF , PT ;  /* 0x7ff000000600742a */ /* 0x000fd00003f2d200 */
[----:B------:R-:W-:Y:S01]  /*18d0*/  FSEL R9, R6, R12, !P1 ;  /* 0x0000000c06097208 */ /* 0x000fe20004800000 */
[----:B------:R-:W-:Y:S01]  /*18e0*/  IMAD.MOV.U32 R6, RZ, RZ, R0 ;  /* 0x000000ffff067224 */ /* 0x000fe200078e0000 */
[----:B------:R-:W-:Y:S01]  /*18f0*/  FSEL R12, R7, R13, !P1 ;  /* 0x0000000d070c7208 */ /* 0x000fe20004800000 */
[----:B------:R-:W-:-:S04]  /*1900*/  IMAD.MOV.U32 R7, RZ, RZ, 0x0 ;  /* 0x00000000ff077424 */ /* 0x000fc800078e00ff */
[----:B------:R-:W-:Y:S05]  /*1910*/  RET.REL.NODEC R6 `(_Z15yuyv2dst_kernalPhS_Pfjj) ;  /* 0xffffffe406b87950 */ /* 0x000fea0003c3ffff */
.L_x_38:
        /* <DEDUP_REMOVED lines=14> */
.L_x_88:


//--------------------- .text._Z15yuyv2all_kernalPhS_S_Pfjj --------------------------
	.section	.text._Z15yuyv2all_kernalPhS_S_Pfjj,"ax",@progbits
	.align	128
        .global         _Z15yuyv2all_kernalPhS_S_Pfjj
        .type           _Z15yuyv2all_kernalPhS_S_Pfjj,@function
        .size           _Z15yuyv2all_kernalPhS_S_Pfjj,(.L_x_90 - _Z15yuyv2all_kernalPhS_S_Pfjj)
        .other          _Z15yuyv2all_kernalPhS_S_Pfjj,@"STO_CUDA_ENTRY STV_DEFAULT"
_Z15yuyv2all_kernalPhS_S_Pfjj:
.text._Z15yuyv2all_kernalPhS_S_Pfjj:
        /* <DEDUP_REMOVED lines=32> */
[----:B01----:R-:W-:Y:S05]  /*0200*/  CALL.REL.NOINC `($_Z15yuyv2all_kernalPhS_S_Pfjj$__internal_accurate_pow) ;  /* 0x0000000c00787944 */ /* 0x003fea0003c00000 */
[----:B------:R-:W-:Y:S05]  /*0210*/  BSYNC.RECONVERGENT B0 ;  /* 0x0000000000007941 */ /* 0x000fea0003800200 */
.L_x_39:
[----:B------:R-:W-:Y:S01]  /*0220*/  IMAD.MOV.U32 R6, RZ, RZ, R9 ;  /* 0x000000ffff067224 */ /* 0x000fe200078e0009 */
[----:B------:R-:W-:Y:S01]  /*0230*/  ISETP.NE.AND P1, PT, R4, RZ, PT ;  /* 0x000000ff0400720c */ /* 0x000fe20003f25270 */
[----:B------:R-:W-:Y:S01]  /*0240*/  IMAD.MOV.U32 R7, RZ, RZ, R12 ;  /* 0x000000ffff077224 */ /* 0x000fe200078e000c */
[----:B------:R-:W-:Y:S01]  /*0250*/  UMOV UR4, 0x76c8b439 ;  /* 0x76c8b43900047882 */ /* 0x000fe20000000000 */
[----:B------:R-:W-:Y:S01]  /*0260*/  VIADD R0, R5, 0xfffffff0 ;  /* 0xfffffff005007836 */ /* 0x000fe20000000000 */
[----:B------:R-:W-:Y:S01]  /*0270*/  UMOV UR5, 0x3ff29fbe ;  /* 0x3ff29fbe00057882 */ /* 0x000fe20000000000 */
[----:B------:R-:W-:Y:S01]  /*0280*/  UMOV UR8, 0x9374bc6a ;  /* 0x9374bc6a00087882 */ /* 0x000fe20000000000 */
[----:B------:R-:W-:Y:S01]  /*0290*/  UMOV UR9, 0x3fea0418 ;  /* 0x3fea041800097882 */ /* 0x000fe20000000000 */
[----:B------:R-:W-:Y:S01]  /*02a0*/  DADD R6, -RZ, -R6 ;  /* 0x00000000ff067229 */ /* 0x000fe20000000906 */
[----:B------:R-:W-:Y:S01]  /*02b0*/  IMAD.MOV.U32 R19, RZ, RZ, 0x3b808081 ;  /* 0x3b808081ff137424 */ /* 0x000fe200078e00ff */
[----:B------:R-:W-:Y:S08]  /*02c0*/  BSSY.RECONVERGENT B0, `(.L_x_40) ;  /* 0x0000045000007945 */ /* 0x000ff00003800200 */
[----:B------:R-:W-:-:S02]  /*02d0*/  FSEL R9, R6, R9, !P0 ;  /* 0x0000000906097208 */ /* 0x000fc40004000000 */
[----:B------:R-:W-:Y:S02]  /*02e0*/  FSEL R6, R7, R12, !P0 ;  /* 0x0000000c07067208 */ /* 0x000fe40004000000 */
[----:B------:R-:W-:Y:S02]  /*02f0*/  FSEL R10, R9, RZ, P1 ;  /* 0x000000ff090a7208 */ /* 0x000fe40000800000 */
[----:B------:R-:W-:Y:S01]  /*0300*/  FSEL R11, R6, 1.875, P1 ;  /* 0x3ff00000060b7808 */ /* 0x000fe20000800000 */
        /* <DEDUP_REMOVED lines=20> */
[----:B------:R-:W1:Y:S03]  /*0450*/  LDCU.64 UR8, c[0x0][0x390] ;  /* 0x00007200ff0877ac */ /* 0x000e660008000a00 */
[----:B------:R-:W-:Y:S01]  /*0460*/  DFMA R10, R10, -UR4, R8 ;  /* 0x800000040a0a7c2b */ /* 0x000fe20008000008 */
[----:B------:R-:W2:Y:S03]  /*0470*/  LDCU.64 UR4, c[0x0][0x388] ;  /* 0x00007100ff0477ac */ /* 0x000ea60008000a00 */
[----:B------:R-:W3:Y:S01]  /*0480*/  F2F.F32.F64 R12, R12 ;  /* 0x0000000c000c7310 */ /* 0x000ee20000301000 */
[----:B------:R-:W-:Y:S01]  /*0490*/  IMAD.IADD R8, R3, 0x1, R2 ;  /* 0x0000000103087824 */ /* 0x000fe200078e0202 */
[----:B0-----:R-:W-:-:S06]  /*04a0*/  FSETP.GEU.AND P1, PT, R16, RZ, PT ;  /* 0x000000ff1000720b */ /* 0x001fcc0003f2e000 */
[----:B------:R-:W0:Y:S01]  /*04b0*/  F2F.F32.F64 R10, R10 ;  /* 0x0000000a000a7310 */ /* 0x000e220000301000 */
[C---:B------:R-:W-:Y:S02]  /*04c0*/  FSETP.GT.AND P0, PT, R16.reuse, 255, PT ;  /* 0x437f00001000780b */ /* 0x040fe40003f04000 */
[----:B------:R-:W-:Y:S02]  /*04d0*/  FSEL R0, R16, RZ, P1 ;  /* 0x000000ff10007208 */ /* 0x000fe40000800000 */
[----:B---3--:R-:W-:Y:S02]  /*04e0*/  FSETP.GEU.AND P1, PT, R12, RZ, PT ;  /* 0x000000ff0c00720b */ /* 0x008fe40003f2e000 */
[----:B------:R-:W-:Y:S02]  /*04f0*/  FSEL R0, R0, 255, !P0 ;  /* 0x437f000000007808 */ /* 0x000fe40004000000 */
[C---:B------:R-:W-:Y:S02]  /*0500*/  FSETP.GT.AND P0, PT, R12.reuse, 255, PT ;  /* 0x437f00000c00780b */ /* 0x040fe40003f04000 */
[----:B------:R-:W-:Y:S01]  /*0510*/  FSEL R4, R12, RZ, P1 ;  /* 0x000000ff0c047208 */ /* 0x000fe20000800000 */
[----:B------:R-:W3:Y:S01]  /*0520*/  F2I.U32.TRUNC.NTZ R3, R0 ;  /* 0x0000000000037305 */ /* 0x000ee2000020f000 */
[----:B0-----:R-:W-:Y:S01]  /*0530*/  FSETP.GEU.AND P1, PT, R10, RZ, PT ;  /* 0x000000ff0a00720b */ /* 0x001fe20003f2e000 */
[----:B------:R-:W-:Y:S01]  /*0540*/  IMAD R12, R8, 0x3, RZ ;  /* 0x00000003080c7824 */ /* 0x000fe200078e02ff */
[----:B------:R-:W-:-:S02]  /*0550*/  FSEL R4, R4, 255, !P0 ;  /* 0x437f000004047808 */ /* 0x000fc40004000000 */
[C---:B------:R-:W-:Y:S02]  /*0560*/  FSETP.GT.AND P0, PT, R10.reuse, 255, PT ;  /* 0x437f00000a00780b */ /* 0x040fe40003f04000 */
[----:B------:R-:W-:Y:S01]  /*0570*/  FSEL R2, R10, RZ, P1 ;  /* 0x000000ff0a027208 */ /* 0x000fe20000800000 */
[----:B------:R-:W0:Y:S01]  /*0580*/  F2I.U32.TRUNC.NTZ R17, R4 ;  /* 0x0000000400117305 */ /* 0x000e22000020f000 */
[----:B------:R-:W-:Y:S02]  /*0590*/  SHF.R.S32.HI R9, RZ, 0x1f, R12 ;  /* 0x0000001fff097819 */ /* 0x000fe4000001140c */
[----:B------:R-:W-:Y:S02]  /*05a0*/  FSEL R2, R2, 255, !P0 ;  /* 0x437f000002027808 */ /* 0x000fe40004000000 */
[C---:B--2---:R-:W-:Y:S02]  /*05b0*/  IADD3 R10, P1, PT, R12.reuse, UR4, RZ ;  /* 0x000000040c0a7c10 */ /* 0x044fe4000ff3e0ff */
[----:B-1----:R-:W-:Y:S01]  /*05c0*/  IADD3 R12, P0, PT, R12, UR8, RZ ;  /* 0x000000080c0c7c10 */ /* 0x002fe2000ff1e0ff */
[----:B------:R-:W1:Y:S01]  /*05d0*/  F2I.U32.TRUNC.NTZ R15, R2 ;  /* 0x00000002000f7305 */ /* 0x000e62000020f000 */
[----:B------:R-:W-:-:S02]  /*05e0*/  IADD3.X R11, PT, PT, R9, UR5, RZ, P1, !PT ;  /* 0x00000005090b7c10 */ /* 0x000fc40008ffe4ff */
[----:B------:R-:W-:Y:S01]  /*05f0*/  IADD3.X R13, PT, PT, R9, UR9, RZ, P0, !PT ;  /* 0x00000009090d7c10 */ /* 0x000fe200087fe4ff */
[----:B------:R-:W-:Y:S02]  /*0600*/  IMAD.MOV.U32 R9, RZ, RZ, 0x437f0000 ;  /* 0x437f0000ff097424 */ /* 0x000fe400078e00ff */
[----:B------:R2:W-:Y:S02]  /*0610*/  STG.E.U8 desc[UR6][R10.64], R5 ;  /* 0x000000050a007986 */ /* 0x0005e4000c101106 */
[----:B------:R-:W-:Y:S02]  /*0620*/  FFMA R14, R19, -R9, 1 ;  /* 0x3f800000130e7423 */ /* 0x000fe40000000809 */
[----:B------:R4:W-:Y:S01]  /*0630*/  STG.E.U8 desc[UR6][R10.64+0x1], R6 ;  /* 0x000001060a007986 */ /* 0x0009e2000c101106 */
[----:B------:R-:W5:Y:S01]  /*0640*/  FCHK P0, R4, 255 ;  /* 0x437f000004007902 */ /* 0x000f620000000000 */
[----:B------:R-:W-:Y:S02]  /*0650*/  FFMA R19, R14, R19, 0.0039215688593685626984 ;  /* 0x3b8080810e137423 */ /* 0x000fe40000000013 */
[----:B------:R1:W-:Y:S04]  /*0660*/  STG.E.U8 desc[UR6][R10.64+0x2], R7 ;  /* 0x000002070a007986 */ /* 0x0003e8000c101106 */
[----:B---3--:R3:W-:Y:S01]  /*0670*/  STG.E.U8 desc[UR6][R12.64], R3 ;  /* 0x000000030c007986 */ /* 0x0087e2000c101106 */
[----:B--2---:R-:W-:-:S03]  /*0680*/  FFMA R5, R4, R19, RZ ;  /* 0x0000001304057223 */ /* 0x004fc600000000ff */
[----:B0-----:R3:W-:Y:S01]  /*0690*/  STG.E.U8 desc[UR6][R12.64+0x2], R17 ;  /* 0x000002110c007986 */ /* 0x0017e2000c101106 */
[----:B----4-:R-:W-:-:S03]  /*06a0*/  FFMA R6, R5, -255, R4 ;  /* 0xc37f000005067823 */ /* 0x010fc60000000004 */
[----:B-1----:R3:W-:Y:S01]  /*06b0*/  STG.E.U8 desc[UR6][R12.64+0x1], R15 ;  /* 0x0000010f0c007986 */ /* 0x0027e2000c101106 */
[----:B------:R-:W-:Y:S01]  /*06c0*/  FFMA R19, R19, R6, R5 ;  /* 0x0000000613137223 */ /* 0x000fe20000000005 */
[----:B-----5:R-:W-:Y:S06]  /*06d0*/  @!P0 BRA `(.L_x_41) ;  /* 0x00000000000c8947 */ /* 0x020fec0003800000 */
[----:B------:R-:W-:-:S07]  /*06e0*/  MOV R10, 0x700 ;  /* 0x00000700000a7802 */ /* 0x000fce0000000f00 */
[----:B---3--:R-:W-:Y:S05]  /*06f0*/  CALL.REL.NOINC `($__internal_3_$__cuda_sm3x_div_rn_noftz_f32_slowpath) ;  /* 0x00000000009c7944 */ /* 0x008fea0003c00000 */
[----:B------:R-:W-:-:S07]  /*0700*/  IMAD.MOV.U32 R19, RZ, RZ, R3 ;  /* 0x000000ffff137224 */ /* 0x000fce00078e0003 */
.L_x_41:
[----:B------:R-:W-:Y:S05]  /*0710*/  BSYNC.RECONVERGENT B0 ;  /* 0x0000000000007941 */ /* 0x000fea0003800200 */
.L_x_40:
[----:B------:R-:W0:Y:S01]  /*0720*/  LDC.64 R6, c[0x0][0x398] ;  /* 0x0000e600ff067b82 */ /* 0x000e220000000a00 */
[----:B------:R-:W-:Y:S01]  /*0730*/  IMAD.MOV.U32 R4, RZ, RZ, 0x3b808081 ;  /* 0x3b808081ff047424 */ /* 0x000fe200078e00ff */
[----:B------:R-:W1:Y:S01]  /*0740*/  FCHK P0, R2, 255 ;  /* 0x437f000002007902 */ /* 0x000e620000000000 */
[----:B------:R-:W-:Y:S02]  /*0750*/  BSSY.RECONVERGENT B0, `(.L_x_42) ;  /* 0x000000e000007945 */ /* 0x000fe40003800200 */
[----:B---3--:R-:W-:-:S03]  /*0760*/  FFMA R3, R4, -R9, 1 ;  /* 0x3f80000004037423 */ /* 0x008fc60000000809 */
[----:B------:R-:W2:Y:S01]  /*0770*/  LDC.64 R10, c[0x0][0x3a0] ;  /* 0x0000e800ff0a7b82 */ /* 0x000ea20000000a00 */
[----:B0-----:R-:W-:-:S04]  /*0780*/  IMAD.WIDE R6, R8, 0x4, R6 ;  /* 0x0000000408067825 */ /* 0x001fc800078e0206 */
[----:B------:R-:W-:Y:S01]  /*0790*/  FFMA R8, R3, R4, 0.0039215688593685626984 ;  /* 0x3b80808103087423 */ /* 0x000fe20000000004 */
[----:B------:R0:W-:Y:S03]  /*07a0*/  STG.E desc[UR6][R6.64], R19 ;  /* 0x0000001306007986 */ /* 0x0001e6000c101906 */
[----:B------:R-:W-:Y:S01]  /*07b0*/  FFMA R3, R2, R8, RZ ;  /* 0x0000000802037223 */ /* 0x000fe200000000ff */
[----:B--2---:R-:W-:-:S03]  /*07c0*/  IMAD R5, R10, R11, RZ ;  /* 0x0000000b0a057224 */ /* 0x004fc600078e02ff */
[----:B------:R-:W-:-:S04]  /*07d0*/  FFMA R4, R3, -255, R2 ;  /* 0xc37f000003047823 */ /* 0x000fc80000000002 */
[----:B------:R-:W-:Y:S01]  /*07e0*/  FFMA R3, R8, R4, R3 ;  /* 0x0000000408037223 */ /* 0x000fe20000000003 */
[----:B01----:R-:W-:Y:S06]  /*07f0*/  @!P0 BRA `(.L_x_43) ;  /* 0x00000000000c8947 */ /* 0x003fec0003800000 */
[----:B------:R-:W-:Y:S01]  /*0800*/  IMAD.MOV.U32 R4, RZ, RZ, R2 ;  /* 0x000000ffff047224 */ /* 0x000fe200078e0002 */
[----:B------:R-:W-:-:S07]  /*0810*/  MOV R10, 0x830 ;  /* 0x00000830000a7802 */ /* 0x000fce0000000f00 */
[----:B------:R-:W-:Y:S05]  /*0820*/  CALL.REL.NOINC `($__internal_3_$__cuda_sm3x_div_rn_noftz_f32_slowpath) ;  /* 0x0000000000507944 */ /* 0x000fea0003c00000 */
.L_x_43:
[----:B------:R-:W-:Y:S05]  /*0830*/  BSYNC.RECONVERGENT B0 ;  /* 0x0000000000007941 */ /* 0x000fea0003800200 */
.L_x_42:
        /* <DEDUP_REMOVED lines=13> */
[----:B------:R-:W-:Y:S05]  /*0910*/  CALL.REL.NOINC `($__internal_3_$__cuda_sm3x_div_rn_noftz_f32_slowpath) ;  /* 0x0000000000147944 */ /* 0x000fea0003c00000 */
[----:B------:R-:W-:-:S07]  /*0920*/  IMAD.MOV.U32 R11, RZ, RZ, R3 ;  /* 0x000000ffff0b7224 */ /* 0x000fce00078e0003 */
.L_x_45:
[----:B------:R-:W-:Y:S05]  /*0930*/  BSYNC.RECONVERGENT B0 ;  /* 0x0000000000007941 */ /* 0x000fea0003800200 */
.L_x_44:
[----:B------:R-:W-:-:S05]  /*0940*/  IMAD.WIDE R6, R5, 0x4, R6 ;  /* 0x0000000405067825 */ /* 0x000fca00078e0206 */
[----:B------:R-:W-:Y:S01]  /*0950*/  STG.E desc[UR6][R6.64], R11 ;  /* 0x0000000b06007986 */ /* 0x000fe2000c101906 */
[----:B------:R-:W-:Y:S05]  /*0960*/  EXIT ;  /* 0x000000000000794d */ /* 0x000fea0003800000 */
        .weak           $__internal_3_$__cuda_sm3x_div_rn_noftz_f32_slowpath
        .type           $__internal_3_$__cuda_sm3x_div_rn_noftz_f32_slowpath,@function
        .size           $__internal_3_$__cuda_sm3x_div_rn_noftz_f32_slowpath,($_Z15yuyv2all_kernalPhS_S_Pfjj$__internal_accurate_pow - $__internal_3_$__cuda_sm3x_div_rn_noftz_f32_slowpath)
$__internal_3_$__cuda_sm3x_div_rn_noftz_f32_slowpath:
        /* <DEDUP_REMOVED lines=36> */
.L_x_47:
        /* <DEDUP_REMOVED lines=29> */
[CC--:B------:R-:W-:Y:S01]  /*0d80*/  FFMA.RZ R11, R4.reuse, R16.reuse, R17 ;  /* 0x00000010040b7223 */ /* 0x0c0fe2000000c011 */
[C---:B------:R-:W-:Y:S01]  /*0d90*/  VIADD R13, R15.reuse, 0x20 ;  /* 0x000000200f0d7836 */ /* 0x040fe20000000000 */
[C---:B------:R-:W-:Y:S01]  /*0da0*/  ISETP.NE.AND P2, PT, R15.reuse, RZ, PT ;  /* 0x000000ff0f00720c */ /* 0x040fe20003f45270 */
[----:B------:R-:W-:Y:S01]  /*0db0*/  IMAD.MOV R14, RZ, RZ, -R15 ;  /* 0x000000ffff0e7224 */ /* 0x000fe200078e0a0f */
[----:B------:R-:W-:Y:S02]  /*0dc0*/  ISETP.NE.AND P1, PT, R15, RZ, PT ;  /* 0x000000ff0f00720c */ /* 0x000fe40003f25270 */
[----:B------:R-:W-:Y:S01]  /*0dd0*/  LOP3.LUT R12, R11, 0x7fffff, RZ, 0xc0, !PT ;  /* 0x007fffff0b0c7812 */ /* 0x000fe200078ec0ff */
[CCC-:B------:R-:W-:Y:S01]  /*0de0*/  FFMA.RP R11, R4.reuse, R16.reuse, R17.reuse ;  /* 0x00000010040b7223 */ /* 0x1c0fe20000008011 */
[----:B------:R-:W-:Y:S02]  /*0df0*/  FFMA.RM R4, R4, R16, R17 ;  /* 0x0000001004047223 */ /* 0x000fe40000004011 */
[----:B------:R-:W-:-:S03]  /*0e00*/  LOP3.LUT R12, R12, 0x800000, RZ, 0xfc, !PT ;  /* 0x008000000c0c7812 */ /* 0x000fc600078efcff */
        /* <DEDUP_REMOVED lines=13> */
.L_x_54:
[----:B------:R-:W-:-:S04]  /*0ee0*/  LOP3.LUT R3, R3, 0x80000000, RZ, 0xc0, !PT ;  /* 0x8000000003037812 */ /* 0x000fc800078ec0ff */
[----:B------:R-:W-:Y:S01]  /*0ef0*/  LOP3.LUT R3, R3, 0x7f800000, RZ, 0xfc, !PT ;  /* 0x7f80000003037812 */ /* 0x000fe200078efcff */
[----:B------:R-:W-:Y:S06]  /*0f00*/  BRA `(.L_x_55) ;  /* 0x0000000000047947 */ /* 0x000fec0003800000 */
.L_x_53:
[----:B------:R-:W-:-:S07]  /*0f10*/  IMAD R3, R14, 0x800000, R3 ;  /* 0x008000000e037824 */ /* 0x000fce00078e0203 */
.L_x_55:
[----:B------:R-:W-:Y:S05]  /*0f20*/  BSYNC.RECONVERGENT B2 ;  /* 0x0000000000027941 */ /* 0x000fea0003800200 */
.L_x_52:
[----:B------:R-:W-:Y:S05]  /*0f30*/  BRA `(.L_x_56) ;  /* 0x0000000000207947 */ /* 0x000fea0003800000 */
.L_x_51:
[----:B------:R-:W-:-:S04]  /*0f40*/  LOP3.LUT R3, R13, 0x80000000, R4, 0x48, !PT ;  /* 0x800000000d037812 */ /* 0x000fc800078e4804 */
[----:B------:R-:W-:Y:S01]  /*0f50*/  LOP3.LUT R3, R3, 0x7f800000, RZ, 0xfc, !PT ;  /* 0x7f80000003037812 */ /* 0x000fe200078efcff */
[----:B------:R-:W-:Y:S06]  /*0f60*/  BRA `(.L_x_56) ;  /* 0x0000000000147947 */ /* 0x000fec0003800000 */
.L_x_50:
[----:B------:R-:W-:Y:S01]  /*0f70*/  LOP3.LUT R3, R13, 0x80000000, R4, 0x48, !PT ;  /* 0x800000000d037812 */ /* 0x000fe200078e4804 */
[----:B------:R-:W-:Y:S06]  /*0f80*/  BRA `(.L_x_56) ;  /* 0x00000000000c7947 */ /* 0x000fec0003800000 */
.L_x_49:
[----:B------:R-:W0:Y:S01]  /*0f90*/  MUFU.RSQ R3, -QNAN ;  /* 0xffc0000000037908 */ /* 0x000e220000001400 */
[----:B------:R-:W-:Y:S05]  /*0fa0*/  BRA `(.L_x_56) ;  /* 0x0000000000047947 */ /* 0x000fea0003800000 */
.L_x_48:
[----:B------:R-:W-:-:S07]  /*0fb0*/  FADD.FTZ R3, R4, R3 ;  /* 0x0000000304037221 */ /* 0x000fce0000010000 */
.L_x_56:
[----:B------:R-:W-:Y:S05]  /*0fc0*/  BSYNC.RECONVERGENT B1 ;  /* 0x0000000000017941 */ /* 0x000fea0003800200 */
.L_x_46:
[----:B------:R-:W-:-:S04]  /*0fd0*/  IMAD.MOV.U32 R11, RZ, RZ, 0x0 ;  /* 0x00000000ff0b7424 */ /* 0x000fc800078e00ff */
[----:B0-----:R-:W-:Y:S05]  /*0fe0*/  RET.REL.NODEC R10 `(_Z15yuyv2all_kernalPhS_S_Pfjj) ;  /* 0xfffffff00a047950 */ /* 0x001fea0003c3ffff */
        .type           $_Z15yuyv2all_kernalPhS_S_Pfjj$__internal_accurate_pow,@function
        .size           $_Z15yuyv2all_kernalPhS_S_Pfjj$__internal_accurate_pow,(.L_x_90 - $_Z15yuyv2all_kernalPhS_S_Pfjj$__internal_accurate_pow)
$_Z15yuyv2all_kernalPhS_S_Pfjj$__internal_accurate_pow:
        /* <DEDUP_REMOVED lines=147> */
.L_x_57:
[----:B------:R-:W-:Y:S02]  /*1920*/  DFMA R12, R12, R6, R6 ;  /* 0x000000060c0c722b */ /* 0x000fe40000000006 */
[----:B------:R-:W-:-:S08]  /*1930*/  DSETP.NEU.AND P1, PT, |R6|, +INF , PT ;  /* 0x7ff000000600742a */ /* 0x000fd00003f2d200 */
[----:B------:R-:W-:Y:S01]  /*1940*/  FSEL R9, R6, R12, !P1 ;  /* 0x0000000c06097208 */ /* 0x000fe20004800000 */
[----:B------:R-:W-:Y:S01]  /*1950*/  IMAD.MOV.U32 R6, RZ, RZ, R0 ;  /* 0x000000ffff067224 */ /* 0x000fe200078e0000 */
[----:B------:R-:W-:Y:S01]  /*1960*/  FSEL R12, R7, R13, !P1 ;  /* 0x0000000d070c7208 */ /* 0x000fe20004800000 */
[----:B------:R-:W-:-:S04]  /*1970*/  IMAD.MOV.U32 R7, RZ, RZ, 0x0 ;  /* 0x00000000ff077424 */ /* 0x000fc800078e00ff */
[----:B------:R-:W-:Y:S05]  /*1980*/  RET.REL.NODEC R6 `(_Z15yuyv2all_kernalPhS_S_Pfjj) ;  /* 0xffffffe4069c7950 */ /* 0x000fea0003c3ffff */
.L_x_58:
        /* <DEDUP_REMOVED lines=15> */
.L_x_90:


//--------------------- .text._Z17yuyv2rgbpf_kernalPhPfjj --------------------------
	.section	.text._Z17yuyv2rgbpf_kernalPhPfjj,"ax",@progbits
	.align	128
        .global         _Z17yuyv2rgbpf_kernalPhPfjj
        .type           _Z17yuyv2rgbpf_kernalPhPfjj,@function
        .size           _Z17yuyv2rgbpf_kernalPhPfjj,(.L_x_92 - _Z17yuyv2rgbpf_kernalPhPfjj)
        .other          _Z17yuyv2rgbpf_kernalPhPfjj,@"STO_CUDA_ENTRY STV_DEFAULT"
_Z17yuyv2rgbpf_kernalPhPfjj:
.text._Z17yuyv2rgbpf_kernalPhPfjj:
        /* <DEDUP_REMOVED lines=32> */
[----:B01----:R-:W-:Y:S05]  /*0200*/  CALL.REL.NOINC `($_Z17yuyv2rgbpf_kernalPhPfjj$__internal_accurate_pow) ;  /* 0x0000000c00347944 */ /* 0x003fea0003c00000 */
[----:B------:R-:W-:Y:S05]  /*0210*/  BSYNC.RECONVERGENT B0 ;  /* 0x0000000000007941 */ /* 0x000fea0003800200 */
.L_x_59:
[----:B------:R-:W-:Y:S01]  /*0220*/  IMAD.MOV.U32 R6, RZ, RZ, R9 ;  /* 0x000000ffff067224 */ /* 0x000fe200078e0009 */
[----:B------:R-:W-:Y:S01]  /*0230*/  ISETP.NE.AND P1, PT, R4, RZ, PT ;  /* 0x000000ff0400720c */ /* 0x000fe20003f25270 */
[----:B------:R-:W-:Y:S01]  /*0240*/  IMAD.MOV.U32 R7, RZ, RZ, R12 ;  /* 0x000000ffff077224 */ /* 0x000fe200078e000c */
[----:B------:R-:W-:Y:S01]  /*0250*/  UMOV UR4, 0x76c8b439 ;  /* 0x76c8b43900047882 */ /* 0x000fe20000000000 */
[----:B------:R-:W-:Y:S01]  /*0260*/  UMOV UR5, 0x3ff29fbe ;  /* 0x3ff29fbe00057882 */ /* 0x000fe20000000000 */
[----:B------:R-:W-:Y:S01]  /*0270*/  UMOV UR8, 0x4bc6a7f0 ;  /* 0x4bc6a7f000087882 */ /* 0x000fe20000000000 */
[----:B------:R-:W-:Y:S01]  /*0280*/  UMOV UR9, 0x3ff98937 ;  /* 0x3ff9893700097882 */ /* 0x000fe20000000000 */
[----:B------:R-:W-:Y:S01]  /*0290*/  IMAD.MOV.U32 R15, RZ, RZ, 0x3b808081 ;  /* 0x3b808081ff0f7424 */ /* 0x000fe200078e00ff */
[----:B------:R-:W-:Y:S01]  /*02a0*/  DADD R6, -RZ, -R6 ;  /* 0x00000000ff067229 */ /* 0x000fe20000000906 */
[----:B------:R-:W-:Y:S09]  /*02b0*/  BSSY.RECONVERGENT B0, `(.L_x_60) ;  /* 0x000002b000007945 */ /* 0x000ff20003800200 */
[----:B------:R-:W-:-:S02]  /*02c0*/  FSEL R9, R6, R9, !P0 ;  /* 0x0000000906097208 */ /* 0x000fc40004000000 */
[----:B------:R-:W-:Y:S01]  /*02d0*/  FSEL R6, R7, R12, !P0 ;  /* 0x0000000c07067208 */ /* 0x000fe20004000000 */
[----:B------:R-:W-:Y:S01]  /*02e0*/  VIADD R12, R5, 0xfffffff0 ;  /* 0xfffffff0050c7836 */ /* 0x000fe20000000000 */
        /* <DEDUP_REMOVED lines=8> */
[----:B------:R-:W0:Y:S04]  /*0370*/  LDS.U8 R6, [R26+0x2] ;  /* 0x000002001a067984 */ /* 0x000e280000000000 */
[----:B------:R-:W1:Y:S01]  /*0380*/  LDS.U8 R0, [R26] ;  /* 0x000000001a007984 */ /* 0x000e620000000000 */
[----:B0-----:R-:W-:Y:S02]  /*0390*/  VIADD R6, R6, 0xffffff80 ;  /* 0xffffff8006067836 */ /* 0x001fe40000000000 */
[----:B-1----:R-:W-:-:S04]  /*03a0*/  VIADD R0, R0, 0xffffff80 ;  /* 0xffffff8000007836 */ /* 0x002fc80000000000 */
[----:B------:R-:W0:Y:S08]  /*03b0*/  I2F.F64 R6, R6 ;  /* 0x0000000600067312 */ /* 0x000e300000201c00 */
[----:B------:R-:W1:Y:S01]  /*03c0*/  I2F.F64 R10, R0 ;  /* 0x00000000000a7312 */ /* 0x000e620000201c00 */
[--C-:B0-----:R-:W-:Y:S01]  /*03d0*/  DFMA R8, R6, UR4, R4.reuse ;  /* 0x0000000406087c2b */ /* 0x101fe20008000004 */
[----:B------:R-:W-:Y:S01]  /*03e0*/  UMOV UR4, 0x9374bc6a ;  /* 0x9374bc6a00047882 */ /* 0x000fe20000000000 */
[----:B------:R-:W-:Y:S01]  /*03f0*/  UMOV UR5, 0x3fea0418 ;  /* 0x3fea041800057882 */ /* 0x000fe20000000000 */
[----:B-1----:R-:W-:-:S07]  /*0400*/  DFMA R12, R10, UR8, R4 ;  /* 0x000000080a0c7c2b */ /* 0x002fce0008000004 */
[----:B------:R-:W0:Y:S01]  /*0410*/  F2F.F32.F64 R8, R8 ;  /* 0x0000000800087310 */ /* 0x000e220000301000 */
[----:B------:R-:W-:Y:S01]  /*0420*/  DFMA R10, R10, -UR4, R4 ;  /* 0x800000040a0a7c2b */ /* 0x000fe20008000004 */
[----:B------:R-:W-:Y:S01]  /*0430*/  UMOV UR4, 0xdd2f1aa0 ;  /* 0xdd2f1aa000047882 */ /* 0x000fe20000000000 */
[----:B------:R-:W-:-:S05]  /*0440*/  UMOV UR5, 0x3fd90624 ;  /* 0x3fd9062400057882 */ /* 0x000fca0000000000 */
[----:B------:R1:W2:Y:S01]  /*0450*/  F2F.F32.F64 R4, R12 ;  /* 0x0000000c00047310 */ /* 0x0002a20000301000 */
[----:B------:R-:W-:Y:S01]  /*0460*/  DFMA R10, R6, -UR4, R10 ;  /* 0x80000004060a7c2b */ /* 0x000fe2000800000a */
[----:B------:R-:W-:Y:S01]  /*0470*/  IMAD.MOV.U32 R6, RZ, RZ, 0x437f0000 ;  /* 0x437f0000ff067424 */ /* 0x000fe200078e00ff */
[----:B0-----:R-:W-:-:S03]  /*0480*/  FSETP.GEU.AND P0, PT, R8, RZ, PT ;  /* 0x000000ff0800720b */ /* 0x001fc60003f0e000 */
[----:B------:R-:W-:Y:S02]  /*0490*/  FFMA R0, R15, -R6, 1 ;  /* 0x3f8000000f007423 */ /* 0x000fe40000000806 */
[----:B------:R1:W0:Y:S01]  /*04a0*/  F2F.F32.F64 R7, R10 ;  /* 0x0000000a00077310 */ /* 0x0002220000301000 */
[C---:B------:R-:W-:Y:S02]  /*04b0*/  FSETP.GT.AND P3, PT, R8.reuse, 255, PT ;  /* 0x437f00000800780b */ /* 0x040fe40003f64000 */
[----:B------:R-:W-:Y:S01]  /*04c0*/  FSEL R5, R8, RZ, P0 ;  /* 0x000000ff08057208 */ /* 0x000fe20000000000 */
[----:B------:R-:W-:-:S04]  /*04d0*/  FFMA R0, R0, R15, 0.0039215688593685626984 ;  /* 0x3b80808100007423 */ /* 0x000fc8000000000f */
[----:B------:R-:W-:Y:S01]  /*04e0*/  FFMA R9, R5, R0, RZ ;  /* 0x0000000005097223 */ /* 0x000fe200000000ff */
[----:B------:R-:W3:Y:S03]  /*04f0*/  FCHK P0, R5, 255 ;  /* 0x437f000005007902 */ /* 0x000ee60000000000 */
[----:B------:R-:W-:-:S04]  /*0500*/  FFMA R8, R9, -255, R5 ;  /* 0xc37f000009087823 */ /* 0x000fc80000000005 */
[----:B------:R-:W-:Y:S01]  /*0510*/  FFMA R8, R0, R8, R9 ;  /* 0x0000000800087223 */ /* 0x000fe20000000009 */
[----:B0123--:R-:W-:Y:S06]  /*0520*/  @!P0 BRA `(.L_x_61) ;  /* 0x00000000000c8947 */ /* 0x00ffec0003800000 */
[----:B------:R-:W-:-:S07]  /*0530*/  MOV R10, 0x550 ;  /* 0x00000550000a7802 */ /* 0x000fce0000000f00 */
[----:B------:R-:W-:Y:S05]  /*0540*/  CALL.REL.NOINC `($__internal_4_$__cuda_sm3x_div_rn_noftz_f32_slowpath) ;  /* 0x0000000000c47944 */ /* 0x000fea0003c00000 */
[----:B------:R-:W-:-:S07]  /*0550*/  IMAD.MOV.U32 R8, RZ, RZ, R0 ;  /* 0x000000ffff087224 */ /* 0x000fce00078e0000 */
.L_x_61:
[----:B------:R-:W-:Y:S05]  /*0560*/  BSYNC.RECONVERGENT B0 ;  /* 0x0000000000007941 */ /* 0x000fea0003800200 */
.L_x_60:
[C---:B------:R-:W-:Y:S01]  /*0570*/  FSETP.GEU.AND P0, PT, R7.reuse, RZ, PT ;  /* 0x000000ff0700720b */ /* 0x040fe20003f0e000 */
[----:B------:R-:W-:Y:S01]  /*0580*/  IMAD.MOV.U32 R5, RZ, RZ, 0x3b808081 ;  /* 0x3b808081ff057424 */ /* 0x000fe200078e00ff */
[C---:B------:R-:W-:Y:S01]  /*0590*/  FSETP.GT.AND P2, PT, R7.reuse, 255, PT ;  /* 0x437f00000700780b */ /* 0x040fe20003f44000 */
[----:B------:R-:W-:Y:S01]  /*05a0*/  BSSY.RECONVERGENT B0, `(.L_x_62) ;  /* 0x000000e000007945 */ /* 0x000fe20003800200 */
[----:B------:R-:W-:Y:S01]  /*05b0*/  FSEL R10, R7, RZ, P0 ;  /* 0x000000ff070a7208 */ /* 0x000fe20000000000 */
[----:B------:R-:W-:-:S04]  /*05c0*/  FFMA R0, R5, -R6, 1 ;  /* 0x3f80000005007423 */ /* 0x000fc80000000806 */
[----:B------:R-:W-:-:S03]  /*05d0*/  FFMA R0, R0, R5, 0.0039215688593685626984 ;  /* 0x3b80808100007423 */ /* 0x000fc60000000005 */
[----:B------:R-:W0:Y:S01]  /*05e0*/  FCHK P0, R10, 255 ;  /* 0x437f00000a007902 */ /* 0x000e220000000000 */
[----:B------:R-:W-:-:S04]  /*05f0*/  FFMA R5, R0, R10, RZ ;  /* 0x0000000a00057223 */ /* 0x000fc800000000ff */
[----:B------:R-:W-:-:S04]  /*0600*/  FFMA R7, R5, -255, R10 ;  /* 0xc37f000005077823 */ /* 0x000fc8000000000a */
[----:B------:R-:W-:Y:S01]  /*0610*/  FFMA R5, R0, R7, R5 ;  /* 0x0000000700057223 */ /* 0x000fe20000000005 */
[----:B------:R-:W-:Y:S01]  /*0620*/  FSEL R7, R8, 1, !P3 ;  /* 0x3f80000008077808 */ /* 0x000fe20005800000 */
[----:B0-----:R-:W-:Y:S06]  /*0630*/  @!P0 BRA `(.L_x_63) ;  /* 0x0000000000108947 */ /* 0x001fec0003800000 */
[----:B------:R-:W-:Y:S01]  /*0640*/  IMAD.MOV.U32 R5, RZ, RZ, R10 ;  /* 0x000000ffff057224 */ /* 0x000fe200078e000a */
[----:B------:R-:W-:-:S07]  /*0650*/  MOV R10, 0x670 ;  /* 0x00000670000a7802 */ /* 0x000fce0000000f00 */
[----:B------:R-:W-:Y:S05]  /*0660*/  CALL.REL.NOINC `($__internal_4_$__cuda_sm3x_div_rn_noftz_f32_slowpath) ;  /* 0x00000000007c7944 */ /* 0x000fea0003c00000 */
[----:B------:R-:W-:-:S07]  /*0670*/  IMAD.MOV.U32 R5, RZ, RZ, R0 ;  /* 0x000000ffff057224 */ /* 0x000fce00078e0000 */
.L_x_63:
[----:B------:R-:W-:Y:S05]  /*0680*/  BSYNC.RECONVERGENT B0 ;  /* 0x0000000000007941 */ /* 0x000fea0003800200 */
.L_x_62:
[C---:B------:R-:W-:Y:S01]  /*0690*/  FSETP.GEU.AND P0, PT, R4.reuse, RZ, PT ;  /* 0x000000ff0400720b */ /* 0x040fe20003f0e000 */
[----:B------:R-:W0:Y:S01]  /*06a0*/  LDC.64 R12, c[0x0][0x390] ;  /* 0x0000e400ff0c7b82 */ /* 0x000e220000000a00 */
[----:B------:R-:W-:Y:S01]  /*06b0*/  IMAD.MOV.U32 R9, RZ, RZ, 0x3b808081 ;  /* 0x3b808081ff097424 */ /* 0x000fe200078e00ff */
[C---:B------:R-:W-:Y:S01]  /*06c0*/  FSETP.GT.AND P3, PT, R4.reuse, 255, PT ;  /* 0x437f00000400780b */ /* 0x040fe20003f64000 */
[----:B------:R-:W-:Y:S01]  /*06d0*/  BSSY.RECONVERGENT B0, `(.L_x_64) ;  /* 0x000000e000007945 */ /* 0x000fe20003800200 */
[----:B------:R-:W-:Y:S01]  /*06e0*/  FSEL R10, R4, RZ, P0 ;  /* 0x000000ff040a7208 */ /* 0x000fe20000000000 */
[----:B------:R-:W-:-:S04]  /*06f0*/  FFMA R0, R9, -R6, 1 ;  /* 0x3f80000009007423 */ /* 0x000fc80000000806 */
[----:B------:R-:W-:Y:S02]  /*0700*/  FFMA R0, R0, R9, 0.0039215688593685626984 ;  /* 0x3b80808100007423 */ /* 0x000fe40000000009 */
[----:B------:R-:W1:Y:S02]  /*0710*/  FCHK P0, R10, 255 ;  /* 0x437f00000a007902 */ /* 0x000e640000000000 */
[----:B------:R-:W-:-:S04]  /*0720*/  FFMA R9, R0, R10, RZ ;  /* 0x0000000a00097223 */ /* 0x000fc800000000ff */
[----:B------:R-:W-:-:S04]  /*0730*/  FFMA R4, R9, -255, R10 ;  /* 0xc37f000009047823 */ /* 0x000fc8000000000a */
[----:B------:R-:W-:Y:S01]  /*0740*/  FFMA R0, R0, R4, R9 ;  /* 0x0000000400007223 */ /* 0x000fe20000000009 */
[----:B------:R-:W-:Y:S01]  /*0750*/  FSEL R4, R5, 1, !P2 ;  /* 0x3f80000005047808 */ /* 0x000fe20005000000 */
[----:B0-----:R-:W-:Y:S01]  /*0760*/  IMAD R8, R12, R13, RZ ;  /* 0x0000000d0c087224 */ /* 0x001fe200078e02ff */
[----:B-1----:R-:W-:Y:S06]  /*0770*/  @!P0 BRA `(.L_x_65) ;  /* 0x00000000000c8947 */ /* 0x002fec0003800000 */
[----:B------:R-:W-:Y:S01]  /*0780*/  IMAD.MOV.U32 R5, RZ, RZ, R10 ;  /* 0x000000ffff057224 */ /* 0x000fe200078e000a */
[----:B------:R-:W-:-:S07]  /*0790*/  MOV R10, 0x7b0 ;  /* 0x000007b0000a7802 */ /* 0x000fce0000000f00 */
[----:B------:R-:W-:Y:S05]  /*07a0*/  CALL.REL.NOINC `($__internal_4_$__cuda_sm3x_div_rn_noftz_f32_slowpath) ;  /* 0x00000000002c7944 */ /* 0x000fea0003c00000 */
.L_x_65:
[----:B------:R-:W-:Y:S05]  /*07b0*/  BSYNC.RECONVERGENT B0 ;  /* 0x0000000000007941 */ /* 0x000fea0003800200 */
.L_x_64:
[----:B------:R-:W0:Y:S01]  /*07c0*/  LDC.64 R10, c[0x0][0x388] ;  /* 0x0000e200ff0a7b82 */ /* 0x000e220000000a00 */
[----:B------:R-:W-:Y:S01]  /*07d0*/  IMAD.IADD R3, R3, 0x1, R2 ;  /* 0x0000000103037824 */ /* 0x000fe200078e0202 */
[----:B------:R-:W-:-:S03]  /*07e0*/  FSEL R5, R0, 1, !P3 ;  /* 0x3f80000000057808 */ /* 0x000fc60005800000 */
[----:B0-----:R-:W-:-:S05]  /*07f0*/  IMAD.WIDE R2, R3, 0x4, R10 ;  /* 0x0000000403027825 */ /* 0x001fca00078e020a */
[----:B------:R-:W-:Y:S01]  /*0800*/  STG.E desc[UR6][R2.64], R7 ;  /* 0x0000000702007986 */ /* 0x000fe2000c101906 */
[----:B------:R-:W-:-:S05]  /*0810*/  IMAD.WIDE R10, R8, 0x4, R2 ;  /* 0x00000004080a7825 */ /* 0x000fca00078e0202 */
[----:B------:R-:W-:Y:S01]  /*0820*/  STG.E desc[UR6][R10.64], R4 ;  /* 0x000000040a007986 */ /* 0x000fe2000c101906 */
[----:B------:R-:W-:-:S05]  /*0830*/  IMAD.WIDE R8, R8, 0x4, R10 ;  /* 0x0000000408087825 */ /* 0x000fca00078e020a */
[----:B------:R-:W-:Y:S01]  /*0840*/  STG.E desc[UR6][R8.64], R5 ;  /* 0x0000000508007986 */ /* 0x000fe2000c101906 */
[----:B------:R-:W-:Y:S05]  /*0850*/  EXIT ;  /* 0x000000000000794d */ /* 0x000fea0003800000 */
        .weak           $__internal_4_$__cuda_sm3x_div_rn_noftz_f32_slowpath
        .type           $__internal_4_$__cuda_sm3x_div_rn_noftz_f32_slowpath,@function
        .size           $__internal_4_$__cuda_sm3x_div_rn_noftz_f32_slowpath,($_Z17yuyv2rgbpf_kernalPhPfjj$__internal_accurate_pow - $__internal_4_$__cuda_sm3x_div_rn_noftz_f32_slowpath)
$__internal_4_$__cuda_sm3x_div_rn_noftz_f32_slowpath:
        /* <DEDUP_REMOVED lines=36> */
.L_x_67:
[----:B------:R-:W-:Y:S01]  /*0aa0*/  LEA R13, R11, 0xc0800000, 0x17 ;  /* 0xc08000000b0d7811 */ /* 0x000fe200078eb8ff */
[----:B------:R-:W-:Y:S04]  /*0ab0*/  BSSY.RECONVERGENT B2, `(.L_x_72) ;  /* 0x0000036000027945 */ /* 0x000fe80003800200 */
[----:B------:R-:W-:Y:S01]  /*0ac0*/  IMAD.IADD R13, R12, 0x1, -R13 ;  /* 0x000000010c0d7824 */ /* 0x000fe200078e0a0d */
[----:B------:R-:W-:-:S03]  /*0ad0*/  IADD3 R12, PT, PT, R16, -0x7f, RZ ;  /* 0xffffff81100c7810 */ /* 0x000fc60007ffe0ff */
[----:B------:R-:W0:Y:S01]  /*0ae0*/  MUFU.RCP R14, R13 ;  /* 0x0000000d000e7308 */ /* 0x000e220000001000 */
[----:B------:R-:W-:Y:S01]  /*0af0*/  FADD.FTZ R15, -R13, -RZ ;  /* 0x800000ff0d0f7221 */ /* 0x000fe20000010100 */
[C---:B------:R-:W-:Y:S01]  /*0b00*/  IMAD R0, R12.reuse, -0x800000, R5 ;  /* 0xff8000000c007824 */ /* 0x040fe200078e0205 */
[----:B------:R-:W-:-:S05]  /*0b10*/  IADD3 R12, PT, PT, R12, 0x7f, -R11 ;  /* 0x0000007f0c0c7810 */ /* 0x000fca0007ffe80b */
[----:B------:R-:W-:Y:S02]  /*0b20*/  IMAD.IADD R12, R12, 0x1, R9 ;  /* 0x000000010c0c7824 */ /* 0x000fe400078e0209 */
[----:B0-----:R-:W-:-:S04]  /*0b30*/  FFMA R17, R14, R15, 1 ;  /* 0x3f8000000e117423 */ /* 0x001fc8000000000f */
        /* <DEDUP_REMOVED lines=20> */
[CCC-:B------:R-:W-:Y:S01]  /*0c80*/  FFMA.RM R12, R16.reuse, R14.reuse, R17.reuse ;  /* 0x0000000e100c7223 */ /* 0x1c0fe20000004011 */
[C---:B------:R-:W-:Y:S02]  /*0c90*/  ISETP.NE.AND P4, PT, R11.reuse, RZ, PT ;  /* 0x000000ff0b00720c */ /* 0x040fe40003f85270 */
[----:B------:R-:W-:Y:S02]  /*0ca0*/  ISETP.NE.AND P1, PT, R11, RZ, PT ;  /* 0x000000ff0b00720c */ /* 0x000fe40003f25270 */
[----:B------:R-:W-:Y:S01]  /*0cb0*/  LOP3.LUT R9, R5, 0x7fffff, RZ, 0xc0, !PT ;  /* 0x007fffff05097812 */ /* 0x000fe200078ec0ff */
[----:B------:R-:W-:Y:S01]  /*0cc0*/  FFMA.RP R5, R16, R14, R17 ;  /* 0x0000000e10057223 */ /* 0x000fe20000008011 */
[----:B------:R-:W-:Y:S02]  /*0cd0*/  VIADD R14, R11, 0x20 ;  /* 0x000000200b0e7836 */ /* 0x000fe40000000000 */
[----:B------:R-:W-:Y:S01]  /*0ce0*/  LOP3.LUT R9, R9, 0x800000, RZ, 0xfc, !PT ;  /* 0x0080000009097812 */ /* 0x000fe200078efcff */
[----:B------:R-:W-:Y:S01]  /*0cf0*/  IMAD.MOV R11, RZ, RZ, -R11 ;  /* 0x000000ffff0b7224 */ /* 0x000fe200078e0a0b */
[----:B------:R-:W-:-:S02]  /*0d00*/  FSETP.NEU.FTZ.AND P0, PT, R5, R12, PT ;  /* 0x0000000c0500720b */ /* 0x000fc40003f1d000 */
[----:B------:R-:W-:Y:S02]  /*0d10*/  SHF.L.U32 R14, R9, R14, RZ ;  /* 0x0000000e090e7219 */ /* 0x000fe400000006ff */
[----:B------:R-:W-:Y:S02]  /*0d20*/  SEL R12, R11, RZ, P4 ;  /* 0x000000ff0b0c7207 */ /* 0x000fe40002000000 */
[----:B------:R-:W-:Y:S02]  /*0d30*/  ISETP.NE.AND P1, PT, R14, RZ, P1 ;  /* 0x000000ff0e00720c */ /* 0x000fe40000f25270 */
[----:B------:R-:W-:Y:S02]  /*0d40*/  SHF.R.U32.HI R12, RZ, R12, R9 ;  /* 0x0000000cff0c7219 */ /* 0x000fe40000011609 */
[----:B------:R-:W-:Y:S02]  /*0d50*/  PLOP3.LUT P0, PT, P0, P1, PT, 0xf8, 0x8f ;  /* 0x00000000008f781c */ /* 0x000fe40000703f70 */
[----:B------:R-:W-:-:S02]  /*0d60*/  SHF.R.U32.HI R14, RZ, 0x1, R12 ;  /* 0x00000001ff0e7819 */ /* 0x000fc4000001160c */
[----:B------:R-:W-:-:S04]  /*0d70*/  SEL R5, RZ, 0x1, !P0 ;  /* 0x00000001ff057807 */ /* 0x000fc80004000000 */
[----:B------:R-:W-:-:S04]  /*0d80*/  LOP3.LUT R5, R5, 0x1, R14, 0xf8, !PT ;  /* 0x0000000105057812 */ /* 0x000fc800078ef80e */
[----:B------:R-:W-:-:S05]  /*0d90*/  LOP3.LUT R5, R5, R12, RZ, 0xc0, !PT ;  /* 0x0000000c05057212 */ /* 0x000fca00078ec0ff */
[----:B------:R-:W-:-:S05]  /*0da0*/  IMAD.IADD R5, R14, 0x1, R5 ;  /* 0x000000010e057824 */ /* 0x000fca00078e0205 */
[----:B------:R-:W-:Y:S01]  /*0db0*/  LOP3.LUT R0, R5, R0, RZ, 0xfc, !PT ;  /* 0x0000000005007212 */ /* 0x000fe200078efcff */
[----:B------:R-:W-:Y:S06]  /*0dc0*/  BRA `(.L_x_75) ;  /* 0x0000000000107947 */ /* 0x000fec0003800000 */
.L_x_74:
[----:B------:R-:W-:-:S04]  /*0dd0*/  LOP3.LUT R0, R0, 0x80000000, RZ, 0xc0, !PT ;  /* 0x8000000000007812 */ /* 0x000fc800078ec0ff */
[----:B------:R-:W-:Y:S01]  /*0de0*/  LOP3.LUT R0, R0, 0x7f800000, RZ, 0xfc, !PT ;  /* 0x7f80000000007812 */ /* 0x000fe200078efcff */
[----:B------:R-:W-:Y:S06]  /*0df0*/  BRA `(.L_x_75) ;  /* 0x0000000000047947 */ /* 0x000fec0003800000 */
.L_x_73:
[----:B------:R-:W-:-:S07]  /*0e00*/  IMAD R0, R12, 0x800000, R0 ;  /* 0x008000000c007824 */ /* 0x000fce00078e0200 */
.L_x_75:
[----:B------:R-:W-:Y:S05]  /*0e10*/  BSYNC.RECONVERGENT B2 ;  /* 0x0000000000027941 */ /* 0x000fea0003800200 */
.L_x_72:
[----:B------:R-:W-:Y:S05]  /*0e20*/  BRA `(.L_x_76) ;  /* 0x0000000000207947 */ /* 0x000fea0003800000 */
.L_x_71:
[----:B------:R-:W-:-:S04]  /*0e30*/  LOP3.LUT R0, R12, 0x80000000, R5, 0x48, !PT ;  /* 0x800000000c007812 */ /* 0x000fc800078e4805 */
[----:B------:R-:W-:Y:S01]  /*0e40*/  LOP3.LUT R0, R0, 0x7f800000, RZ, 0xfc, !PT ;  /* 0x7f80000000007812 */ /* 0x000fe200078efcff */
[----:B------:R-:W-:Y:S06]  /*0e50*/  BRA `(.L_x_76) ;  /* 0x0000000000147947 */ /* 0x000fec0003800000 */
.L_x_70:
[----:B------:R-:W-:Y:S01]  /*0e60*/  LOP3.LUT R0, R12, 0x80000000, R5, 0x48, !PT ;  /* 0x800000000c007812 */ /* 0x000fe200078e4805 */
[----:B------:R-:W-:Y:S06]  /*0e70*/  BRA `(.L_x_76) ;  /* 0x00000000000c7947 */ /* 0x000fec0003800000 */
.L_x_69:
[----:B------:R-:W0:Y:S01]  /*0e80*/  MUFU.RSQ R0, -QNAN ;  /* 0xffc0000000007908 */ /* 0x000e220000001400 */
[----:B------:R-:W-:Y:S05]  /*0e90*/  BRA `(.L_x_76) ;  /* 0x0000000000047947 */ /* 0x000fea0003800000 */
.L_x_68:
[----:B------:R-:W-:-:S07]  /*0ea0*/  FADD.FTZ R0, R5, R0 ;  /* 0x0000000005007221 */ /* 0x000fce0000010000 */
.L_x_76:
[----:B------:R-:W-:Y:S05]  /*0eb0*/  BSYNC.RECONVERGENT B1 ;  /* 0x0000000000017941 */ /* 0x000fea0003800200 */
.L_x_66:
[----:B------:R-:W-:-:S04]  /*0ec0*/  IMAD.MOV.U32 R11, RZ, RZ, 0x0 ;  /* 0x00000000ff0b7424 */ /* 0x000fc800078e00ff */
[----:B0-----:R-:W-:Y:S05]  /*0ed0*/  RET.REL.NODEC R10 `(_Z17yuyv2rgbpf_kernalPhPfjj) ;  /* 0xfffffff00a487950 */ /* 0x001fea0003c3ffff */
        .type           $_Z17yuyv2rgbpf_kernalPhPfjj$__internal_accurate_pow,@function
        .size           $_Z17yuyv2rgbpf_kernalPhPfjj$__internal_accurate_pow,(.L_x_92 - $_Z17yuyv2rgbpf_kernalPhPfjj$__internal_accurate_pow)
$_Z17yuyv2rgbpf_kernalPhPfjj$__internal_accurate_pow:
        /* <DEDUP_REMOVED lines=46> */
[----:B------:R-:W-:Y:S01]  /*11c0*/  VIADD R19, R13, 0x100000 ;  /* 0x001000000d137836 */ /* 0x000fe20000000000 */
[----:B------:R-:W-:-:S04]  /*11d0*/  MOV R18, R12 ;  /* 0x0000000c00127202 */ /* 0x000fc80000000f00 */
        /* <DEDUP_REMOVED lines=99> */
.L_x_77:
[----:B------:R-:W-:Y:S02]  /*1810*/  DFMA R12, R12, R6, R6 ;  /* 0x000000060c0c722b */ /* 0x000fe40000000006 */
[----:B------:R-:W-:-:S08]  /*1820*/  DSETP.NEU.AND P1, PT, |R6|, +INF , PT ;  /* 0x7ff000000600742a */ /* 0x000fd00003f2d200 */
[----:B------:R-:W-:Y:S01]  /*1830*/  FSEL R9, R6, R12, !P1 ;  /* 0x0000000c06097208 */ /* 0x000fe20004800000 */
[----:B------:R-:W-:Y:S01]  /*1840*/  IMAD.MOV.U32 R6, RZ, RZ, R0 ;  /* 0x000000ffff067224 */ /* 0x000fe200078e0000 */
[----:B------:R-:W-:Y:S01]  /*1850*/  FSEL R12, R7, R13, !P1 ;  /* 0x0000000d070c7208 */ /* 0x000fe20004800000 */
[----:B------:R-:W-:-:S04]  /*1860*/  IMAD.MOV.U32 R7, RZ, RZ, 0x0 ;  /* 0x00000000ff077424 */ /* 0x000fc800078e00ff */
[----:B------:R-:W-:Y:S05]  /*1870*/  RET.REL.NODEC R6 `(_Z17yuyv2rgbpf_kernalPhPfjj) ;  /* 0xffffffe406e07950 */ /* 0x000fea0003c3ffff */
.L_x_78:
        /* <DEDUP_REMOVED lines=16> */
.L_x_92:


//--------------------- .text._Z15yuyv2bgr_kernalPhS_j --------------------------
	.section	.text._Z15yuyv2bgr_kernalPhS_j,"ax",@progbits
	.align	128
        .global         _Z15yuyv2bgr_kernalPhS_j
        .type           _Z15yuyv2bgr_kernalPhS_j,@function
        .size           _Z15yuyv2bgr_kernalPhS_j,(.L_x_93 - _Z15yuyv2bgr_kernalPhS_j)
        .other          _Z15yuyv2bgr_kernalPhS_j,@"STO_CUDA_ENTRY STV_DEFAULT"
_Z15yuyv2bgr_kernalPhS_j:
.text._Z15yuyv2bgr_kernalPhS_j:
        /* <DEDUP_REMOVED lines=14> */
[----:B------:R-:W-:Y:S01]  /*00e0*/  LOP3.LUT R4, R2, 0x1, RZ, 0xc0, !PT ;  /* 0x0000000102047812 */ /* 0x000fe200078ec0ff */
[----:B------:R-:W-:Y:S01]  /*00f0*/  UMOV UR4, 0x400 ;  /* 0x0000040000047882 */ /* 0x000fe20000000000 */
[----:B------:R-:W-:Y:S02]  /*0100*/  BSSY.RECONVERGENT B0, `(.L_x_79) ;  /* 0x0000011000007945 */ /* 0x000fe40003800200 */
[----:B------:R-:W1:Y:S01]  /*0110*/  I2F.F64.U32 R6, R4 ;  /* 0x0000000400067312 */ /* 0x000e620000201800 */
[----:B0-----:R-:W-:-:S06]  /*0120*/  ULEA UR4, UR5, UR4, 0x18 ;  /* 0x0000000405047291 */ /* 0x001fcc000f8ec0ff */
[----:B------:R-:W-:Y:S01]  /*0130*/  VIADD R26, R0, UR4 ;  /* 0x00000004001a7c36 */ /* 0x000fe20008000000 */
[----:B--2---:R-:W-:Y:S02]  /*0140*/  PRMT R11, R10, 0x7604, R5 ;  /* 0x000076040a0b7816 */ /* 0x004fe40000000005 */
[----:B-1----:R-:W-:-:S03]  /*0150*/  SHF.R.U32.HI R10, RZ, 0x14, R7 ;  /* 0x00000014ff0a7819 */ /* 0x002fc60000011607 */
[----:B------:R-:W-:Y:S01]  /*0160*/  STS.U16 [R0+UR4], R11 ;  /* 0x0000000b00007988 */ /* 0x000fe20008000404 */
[----:B------:R-:W-:Y:S01]  /*0170*/  LOP3.LUT R10, R10, 0x7ff, RZ, 0xc0, !PT ;  /* 0x000007ff0a0a7812 */ /* 0x000fe200078ec0ff */
[----:B------:R-:W-:Y:S04]  /*0180*/  BAR.SYNC.DEFER_BLOCKING 0x0 ;  /* 0x0000000000007b1d */ /* 0x000fe80000010000 */
[----:B------:R-:W-:-:S05]  /*0190*/  VIADD R9, R10, 0xfffffc0c ;  /* 0xfffffc0c0a097836 */ /* 0x000fca0000000000 */
[CC--:B------:R-:W-:Y:S02]  /*01a0*/  SHF.L.U32 R8, R6.reuse, R9.reuse, RZ ;  /* 0x0000000906087219 */ /* 0x0c0fe400000006ff */
[----:B------:R-:W-:Y:S02]  /*01b0*/  SHF.L.U64.HI R9, R6, R9, R7 ;  /* 0x0000000906097219 */ /* 0x000fe40000010207 */
[----:B------:R-:W-:-:S04]  /*01c0*/  ISETP.NE.U32.AND P0, PT, R8, RZ, PT ;  /* 0x000000ff0800720c */ /* 0x000fc80003f05070 */
[----:B------:R-:W-:Y:S01]  /*01d0*/  ISETP.NE.AND.EX P0, PT, R9, -0x80000000, PT, P0 ;  /* 0x800000000900780c */ /* 0x000fe20003f05300 */
[----:B------:R0:W1:Y:S02]  /*01e0*/  LDS.U8 R5, [R0+UR4] ;  /* 0x0000000400057984 */ /* 0x0000640008000000 */
[----:B0-----:R-:W-:-:S10]  /*01f0*/  MOV R0, 0x210 ;  /* 0x0000021000007802 */ /* 0x001fd40000000f00 */
[----:B-1----:R-:W-:Y:S05]  /*0200*/  CALL.REL.NOINC `($_Z15yuyv2bgr_kernalPhS_j$__internal_accurate_pow) ;  /* 0x0000000000d07944 */ /* 0x002fea0003c00000 */
[----:B------:R-:W-:Y:S05]  /*0210*/  BSYNC.RECONVERGENT B0 ;  /* 0x0000000000007941 */ /* 0x000fea0003800200 */
.L_x_79:
[----:B------:R-:W-:Y:S01]  /*0220*/  IMAD.MOV.U32 R6, RZ, RZ, R9 ;  /* 0x000000ffff067224 */ /* 0x000fe200078e0009 */
[----:B------:R-:W-:Y:S01]  /*0230*/  ISETP.NE.AND P1, PT, R4, RZ, PT ;  /* 0x000000ff0400720c */ /* 0x000fe20003f25270 */
[----:B------:R-:W-:Y:S01]  /*0240*/  IMAD.MOV.U32 R7, RZ, RZ, R12 ;  /* 0x000000ffff077224 */ /* 0x000fe200078e000c */
[----:B------:R-:W-:Y:S01]  /*0250*/  UMOV UR4, 0x76c8b439 ;  /* 0x76c8b43900047882 */ /* 0x000fe20000000000 */
[----:B------:R-:W-:Y:S01]  /*0260*/  UMOV UR5, 0x3ff29fbe ;  /* 0x3ff29fbe00057882 */ /* 0x000fe20000000000 */
[----:B------:R-:W-:Y:S01]  /*0270*/  UMOV UR8, 0x9374bc6a ;  /* 0x9374bc6a00087882 */ /* 0x000fe20000000000 */
[----:B------:R-:W-:Y:S01]  /*0280*/  UMOV UR9, 0x3fea0418 ;  /* 0x3fea041800097882 */ /* 0x000fe20000000000 */
[----:B------:R-:W-:Y:S01]  /*0290*/  IMAD.IADD R2, R3, 0x1, R2 ;  /* 0x0000000103027824 */ /* 0x000fe200078e0202 */
[----:B------:R-:W-:-:S03]  /*02a0*/  DADD R6, -RZ, -R6 ;  /* 0x00000000ff067229 */ /* 0x000fc60000000906 */
[----:B------:R-:W-:-:S07]  /*02b0*/  IMAD R3, R2, 0x3, RZ ;  /* 0x0000000302037824 */ /* 0x000fce00078e02ff */
[----:B------:R-:W-:Y:S01]  /*02c0*/  FSEL R7, R7, R12, !P0 ;  /* 0x0000000c07077208 */ /* 0x000fe20004000000 */
[----:B------:R-:W-:Y:S01]  /*02d0*/  VIADD R12, R5, 0xfffffff0 ;  /* 0xfffffff0050c7836 */ /* 0x000fe20000000000 */
[----:B------:R-:W-:Y:S02]  /*02e0*/  FSEL R6, R6, R9, !P0 ;  /* 0x0000000906067208 */ /* 0x000fe40004000000 */
[----:B------:R-:W-:Y:S01]  /*02f0*/  FSEL R7, R7, 1.875, P1 ;  /* 0x3ff0000007077808 */ /* 0x000fe20000800000 */
[----:B------:R-:W0:Y:S01]  /*0300*/  I2F.F64 R4, R12 ;  /* 0x0000000c00047312 */ /* 0x000e220000201c00 */
[----:B------:R-:W-:-:S07]  /*0310*/  FSEL R6, R6, RZ, P1 ;  /* 0x000000ff06067208 */ /* 0x000fce0000800000 */
[----:B------:R-:W1:Y:S01]  /*0320*/  F2I.F64.TRUNC R7, R6 ;  /* 0x0000000600077311 */ /* 0x000e62000030d100 */
[----:B0-----:R-:W-:Y:S01]  /*0330*/  DMUL R4, R4, UR4 ;  /* 0x0000000404047c28 */ /* 0x001fe20008000000 */
[----:B------:R-:W-:Y:S01]  /*0340*/  UMOV UR4, 0x4bc6a7f0 ;  /* 0x4bc6a7f000047882 */ /* 0x000fe20000000000 */
[----:B------:R-:W-:Y:S01]  /*0350*/  UMOV UR5, 0x3ff98937 ;  /* 0x3ff9893700057882 */ /* 0x000fe20000000000 */
[----:B-1----:R-:W-:-:S05]  /*0360*/  IMAD.IADD R26, R26, 0x1, R7 ;  /* 0x000000011a1a7824 */ /* 0x002fca00078e0207 */
[----:B------:R-:W0:Y:S04]  /*0370*/  LDS.U8 R0, [R26] ;  /* 0x000000001a007984 */ /* 0x000e280000000000 */
[----:B------:R-:W1:Y:S01]  /*0380*/  LDS.U8 R10, [R26+0x2] ;  /* 0x000002001a0a7984 */ /* 0x000e620000000000 */
[----:B0-----:R-:W-:-:S04]  /*0390*/  VIADD R13, R0, 0xffffff80 ;  /* 0xffffff80000d7836 */ /* 0x001fc80000000000 */
[----:B------:R-:W0:Y:S01]  /*03a0*/  I2F.F64 R8, R13 ;  /* 0x0000000d00087312 */ /* 0x000e220000201c00 */
[----:B-1----:R-:W-:-:S07]  /*03b0*/  VIADD R0, R10, 0xffffff80 ;  /* 0xffffff800a007836 */ /* 0x002fce0000000000 */
[----:B------:R-:W1:Y:S01]  /*03c0*/  I2F.F64 R6, R0 ;  /* 0x0000000000067312 */ /* 0x000e620000201c00 */
[C-C-:B0-----:R-:W-:Y:S01]  /*03d0*/  DFMA R10, R8.reuse, UR4, R4.reuse ;  /* 0x00000004080a7c2b */ /* 0x141fe20008000004 */
[----:B------:R-:W-:Y:S01]  /*03e0*/  UMOV UR4, 0x2f1a9fbe ;  /* 0x2f1a9fbe00047882 */ /* 0x000fe20000000000 */
[--C-:B------:R-:W-:Y:S01]  /*03f0*/  DFMA R8, R8, -UR8, R4.reuse ;  /* 0x8000000808087c2b */ /* 0x100fe20008000004 */
[----:B------:R-:W-:Y:S02]  /*0400*/  UMOV UR5, 0x400024dd ;  /* 0x400024dd00057882 */ /* 0x000fe40000000000 */
[----:B-1----:R-:W-:Y:S01]  /*0410*/  DFMA R4, R6, UR4, R4 ;  /* 0x0000000406047c2b */ /* 0x002fe20008000004 */
[----:B------:R-:W-:Y:S01]  /*0420*/  UMOV UR4, 0xdd2f1aa0 ;  /* 0xdd2f1aa000047882 */ /* 0x000fe20000000000 */
[----:B------:R-:W-:-:S03]  /*0430*/  UMOV UR5, 0x3fd90624 ;  /* 0x3fd9062400057882 */ /* 0x000fc60000000000 */
[----:B------:R-:W0:Y:S01]  /*0440*/  F2I.F64.TRUNC R10, R10 ;  /* 0x0000000a000a7311 */ /* 0x000e22000030d100 */
[----:B------:R-:W-:Y:S01]  /*0450*/  DFMA R8, R6, -UR4, R8 ;  /* 0x8000000406087c2b */ /* 0x000fe20008000008 */
[----:B------:R-:W1:Y:S06]  /*0460*/  LDCU.64 UR4, c[0x0][0x388] ;  /* 0x00007100ff0477ac */ /* 0x000e6c0008000a00 */
[----:B------:R-:W2:Y:S01]  /*0470*/  F2I.F64.TRUNC R4, R4 ;  /* 0x0000000400047311 */ /* 0x000ea2000030d100 */
[----:B0-----:R-:W-:-:S07]  /*0480*/  VIMNMX R10, PT, PT, RZ, R10, !PT ;  /* 0x0000000aff0a7248 */ /* 0x001fce0007fe0100 */
[----:B------:R-:W0:Y:S01]  /*0490*/  F2I.F64.TRUNC R8, R8 ;  /* 0x0000000800087311 */ /* 0x000e22000030d100 */
[----:B------:R-:W-:Y:S02]  /*04a0*/  VIMNMX R11, PT, PT, R10, 0xff, PT ;  /* 0x000000ff0a0b7848 */ /* 0x000fe40003fe0100 */
[C---:B-1----:R-:W-:Y:S02]  /*04b0*/  IADD3 R2, P0, PT, R3.reuse, UR4, RZ ;  /* 0x0000000403027c10 */ /* 0x042fe4000ff1e0ff */
[----:B--2---:R-:W-:Y:S02]  /*04c0*/  VIMNMX R0, PT, PT, RZ, R4, !PT ;  /* 0x00000004ff007248 */ /* 0x004fe40007fe0100 */
[----:B------:R-:W-:Y:S02]  /*04d0*/  LEA.HI.X.SX32 R3, R3, UR5, 0x1, P0 ;  /* 0x0000000503037c11 */ /* 0x000fe400080f0eff */
[----:B------:R-:W-:-:S03]  /*04e0*/  VIMNMX R5, PT, PT, R0, 0xff, PT ;  /* 0x000000ff00057848 */ /* 0x000fc60003fe0100 */
[----:B------:R-:W-:Y:S01]  /*04f0*/  STG.E.U8 desc[UR6][R2.64], R11 ;  /* 0x0000000b02007986 */ /* 0x000fe2000c101106 */
[----:B0-----:R-:W-:-:S03]  /*0500*/  VIMNMX R6, PT, PT, RZ, R8, !PT ;  /* 0x00000008ff067248 */ /* 0x001fc60007fe0100 */
[----:B------:R-:W-:Y:S01]  /*0510*/  STG.E.U8 desc[UR6][R2.64+0x2], R5 ;  /* 0x0000020502007986 */ /* 0x000fe2000c101106 */
[----:B------:R-:W-:-:S05]  /*0520*/  VIMNMX R7, PT, PT, R6, 0xff, PT ;  /* 0x000000ff06077848 */ /* 0x000fca0003fe0100 */
[----:B------:R-:W-:Y:S01]  /*0530*/  STG.E.U8 desc[UR6][R2.64+0x1], R7 ;  /* 0x0000010702007986 */ /* 0x000fe2000c101106 */
[----:B------:R-:W-:Y:S05]  /*0540*/  EXIT ;  /* 0x000000000000794d */ /* 0x000fea0003800000 */
        .type           $_Z15yuyv2bgr_kernalPhS_j$__internal_accurate_pow,@function
        .size           $_Z15yuyv2bgr_kernalPhS_j$__internal_accurate_pow,(.L_x_93 - $_Z15yuyv2bgr_kernalPhS_j$__internal_accurate_pow)
$_Z15yuyv2bgr_kernalPhS_j$__internal_accurate_pow:
        /* <DEDUP_REMOVED lines=147> */
.L_x_80:
[----:B------:R-:W-:Y:S02]  /*0e80*/  DFMA R12, R12, R6, R6 ;  /* 0x000000060c0c722b */ /* 0x000fe40000000006 */
[----:B------:R-:W-:-:S08]  /*0e90*/  DSETP.NEU.AND P1, PT, |R6|, +INF , PT ;  /* 0x7ff000000600742a */ /* 0x000fd00003f2d200 */
[----:B------:R-:W-:Y:S01]  /*0ea0*/  FSEL R9, R6, R12, !P1 ;  /* 0x0000000c06097208 */ /* 0x000fe20004800000 */
[----:B------:R-:W-:Y:S01]  /*0eb0*/  IMAD.MOV.U32 R6, RZ, RZ, R0 ;  /* 0x000000ffff067224 */ /* 0x000fe200078e0000 */
[----:B------:R-:W-:Y:S01]  /*0ec0*/  FSEL R12, R7, R13, !P1 ;  /* 0x0000000d070c7208 */ /* 0x000fe20004800000 */
[----:B------:R-:W-:-:S04]  /*0ed0*/  IMAD.MOV.U32 R7, RZ, RZ, 0x0 ;  /* 0x00000000ff077424 */ /* 0x000fc800078e00ff */
[----:B------:R-:W-:Y:S05]  /*0ee0*/  RET.REL.NODEC R6 `(_Z15yuyv2bgr_kernalPhS_j) ;  /* 0xfffffff006447950 */ /* 0x000fea0003c3ffff */
.L_x_81:
        /* <DEDUP_REMOVED lines=9> */
.L_x_93:


//--------------------- .text._Z15yuyv2yuv_kernalPhS_j --------------------------
	.section	.text._Z15yuyv2yuv_kernalPhS_j,"ax",@progbits
	.align	128
        .global         _Z15yuyv2yuv_kernalPhS_j
        .type           _Z15yuyv2yuv_kernalPhS_j,@function
        .size           _Z15yuyv2yuv_kernalPhS_j,(.L_x_94 - _Z15yuyv2yuv_kernalPhS_j)
        .other          _Z15yuyv2yuv_kernalPhS_j,@"STO_CUDA_ENTRY STV_DEFAULT"
_Z15yuyv2yuv_kernalPhS_j:
.text._Z15yuyv2yuv_kernalPhS_j:
        /* <DEDUP_REMOVED lines=10> */
[----:B------:R-:W-:Y:S01]  /*00a0*/  LEA.HI.X.SX32 R3, R3, UR9, 0x1, P0 ;  /* 0x0000000903037c11 */ /* 0x000fe200080f0eff */
[----:B------:R-:W0:Y:S01]  /*00b0*/  S2UR UR5, SR_CgaCtaId ;  /* 0x00000000000579c3 */ /* 0x000e220000008800 */
[----:B------:R-:W-:Y:S01]  /*00c0*/  UMOV UR4, 0x400 ;  /* 0x0000040000047882 */ /* 0x000fe20000000000 */
[----:B------:R-:W-:Y:S01]  /*00d0*/  LOP3.LUT R26, R9, 0x1, RZ, 0xc0, !PT ;  /* 0x00000001091a7812 */ /* 0x000fe200078ec0ff */
[----:B------:R-:W1:Y:S01]  /*00e0*/  LDCU.64 UR8, c[0x0][0x388] ;  /* 0x00007100ff0877ac */ /* 0x000e620008000a00 */
[----:B---3--:R-:W2:Y:S04]  /*00f0*/  LDG.E.U8 R4, desc[UR6][R2.64] ;  /* 0x0000000602047981 */ /* 0x008ea8000c1e1100 */
[----:B------:R1:W2:Y:S01]  /*0100*/  LDG.E.U8 R5, desc[UR6][R2.64+0x1] ;  /* 0x0000010602057981 */ /* 0x0002a2000c1e1100 */
[----:B------:R-:W-:Y:S01]  /*0110*/  IMAD.IADD R0, R0, 0x1, R9 ;  /* 0x0000000100007824 */ /* 0x000fe200078e0209 */
[----:B------:R-:W-:Y:S03]  /*0120*/  BSSY.RECONVERGENT B0, `(.L_x_82) ;  /* 0x0000015000007945 */ /* 0x000fe60003800200 */
[----:B------:R-:W-:-:S05]  /*0130*/  IMAD R0, R0, 0x3, RZ ;  /* 0x0000000300007824 */ /* 0x000fca00078e02ff */
[----:B-1----:R-:W-:Y:S01]  /*0140*/  IADD3 R2, P0, PT, R0, UR8, RZ ;  /* 0x0000000800027c10 */ /* 0x002fe2000ff1e0ff */
[----:B0-----:R-:W-:Y:S01]  /*0150*/  ULEA UR4, UR5, UR4, 0x18 ;  /* 0x0000000405047291 */ /* 0x001fe2000f8ec0ff */
[----:B--2---:R-:W-:Y:S02]  /*0160*/  PRMT R8, R5, 0x7604, R4 ;  /* 0x0000760405087816 */ /* 0x004fe40000000004 */
[----:B------:R-:W0:Y:S06]  /*0170*/  I2F.F64.U32 R4, R26 ;  /* 0x0000001a00047312 */ /* 0x000e2c0000201800 */
[----:B------:R-:W-:Y:S01]  /*0180*/  STS.U16 [R27+UR4], R8 ;  /* 0x000000081b007988 */ /* 0x000fe20008000404 */
[----:B------:R-:W-:Y:S01]  /*0190*/  BAR.SYNC.DEFER_BLOCKING 0x0 ;  /* 0x0000000000007b1d */ /* 0x000fe20000010000 */
[----:B0-----:R-:W-:-:S04]  /*01a0*/  SHF.R.U32.HI R3, RZ, 0x14, R5 ;  /* 0x00000014ff037819 */ /* 0x001fc80000011605 */
[----:B------:R-:W-:Y:S02]  /*01b0*/  LOP3.LUT R6, R3, 0x7ff, RZ, 0xc0, !PT ;  /* 0x000007ff03067812 */ /* 0x000fe400078ec0ff */
[----:B------:R-:W-:-:S03]  /*01c0*/  LEA.HI.X.SX32 R3, R0, UR9, 0x1, P0 ;  /* 0x0000000900037c11 */ /* 0x000fc600080f0eff */
[----:B------:R-:W-:-:S05]  /*01d0*/  VIADD R9, R6, 0xfffffc0c ;  /* 0xfffffc0c06097836 */ /* 0x000fca0000000000 */
[CC--:B------:R-:W-:Y:S01]  /*01e0*/  SHF.L.U32 R0, R4.reuse, R9.reuse, RZ ;  /* 0x0000000904007219 */ /* 0x0c0fe200000006ff */
[----:B------:R0:W1:Y:S01]  /*01f0*/  LDS.U8 R7, [R27+UR4] ;  /* 0x000000041b077984 */ /* 0x0000620008000000 */
[----:B------:R-:W-:Y:S02]  /*0200*/  SHF.L.U64.HI R9, R4, R9, R5 ;  /* 0x0000000904097219 */ /* 0x000fe40000010205 */
[----:B------:R-:W-:Y:S02]  /*0210*/  ISETP.NE.U32.AND P0, PT, R0, RZ, PT ;  /* 0x000000ff0000720c */ /* 0x000fe40003f05070 */
[----:B------:R-:W-:Y:S02]  /*0220*/  MOV R0, 0x270 ;  /* 0x0000027000007802 */ /* 0x000fe40000000f00 */
[----:B------:R-:W-:Y:S01]  /*0230*/  ISETP.NE.AND.EX P0, PT, R9, -0x80000000, PT, P0 ;  /* 0x800000000900780c */ /* 0x000fe20003f05300 */
[----:B0-----:R-:W-:Y:S01]  /*0240*/  VIADD R27, R27, UR4 ;  /* 0x000000041b1b7c36 */ /* 0x001fe20008000000 */
[----:B-1----:R0:W-:Y:S11]  /*0250*/  STG.E.U8 desc[UR6][R2.64], R7 ;  /* 0x0000000702007986 */ /* 0x0021f6000c101106 */
[----:B0-----:R-:W-:Y:S05]  /*0260*/  CALL.REL.NOINC `($_Z15yuyv2yuv_kernalPhS_j$__internal_accurate_pow) ;  /* 0x0000000000407944 */ /* 0x001fea0003c00000 */
[----:B------:R-:W-:Y:S05]  /*0270*/  BSYNC.RECONVERGENT B0 ;  /* 0x0000000000007941 */ /* 0x000fea0003800200 */
.L_x_82:
[----:B------:R-:W-:Y:S01]  /*0280*/  IMAD.MOV.U32 R4, RZ, RZ, R7 ;  /* 0x000000ffff047224 */ /* 0x000fe200078e0007 */
[----:B------:R-:W-:Y:S01]  /*0290*/  ISETP.NE.AND P1, PT, R26, RZ, PT ;  /* 0x000000ff1a00720c */ /* 0x000fe20003f25270 */
[----:B------:R-:W-:-:S06]  /*02a0*/  IMAD.MOV.U32 R5, RZ, RZ, R10 ;  /* 0x000000ffff057224 */ /* 0x000fcc00078e000a */
[----:B------:R-:W-:-:S10]  /*02b0*/  DADD R4, -RZ, -R4 ;  /* 0x00000000ff047229 */ /* 0x000fd40000000904 */
[----:B------:R-:W-:Y:S02]  /*02c0*/  FSEL R4, R4, R7, !P0 ;  /* 0x0000000704047208 */ /* 0x000fe40004000000 */
[----:B------:R-:W-:Y:S02]  /*02d0*/  FSEL R5, R5, R10, !P0 ;  /* 0x0000000a05057208 */ /* 0x000fe40004000000 */
[----:B------:R-:W-:Y:S02]  /*02e0*/  FSEL R4, R4, RZ, P1 ;  /* 0x000000ff04047208 */ /* 0x000fe40000800000 */
[----:B------:R-:W-:-:S04]  /*02f0*/  FSEL R5, R5, 1.875, P1 ;  /* 0x3ff0000005057808 */ /* 0x000fc80000800000 */
[----:B------:R-:W0:Y:S02]  /*0300*/  F2I.F64.TRUNC R4, R4 ;  /* 0x0000000400047311 */ /* 0x000e24000030d100 */
[----:B0-----:R-:W-:-:S05]  /*0310*/  IMAD.IADD R27, R27, 0x1, R4 ;  /* 0x000000011b1b7824 */ /* 0x001fca00078e0204 */
[----:B------:R-:W0:Y:S04]  /*0320*/  LDS.U8 R7, [R27] ;  /* 0x000000001b077984 */ /* 0x000e280000000000 */
[----:B------:R-:W1:Y:S04]  /*0330*/  LDS.U8 R9, [R27+0x2] ;  /* 0x000002001b097984 */ /* 0x000e680000000000 */
[----:B0-----:R-:W-:Y:S04]  /*0340*/  STG.E.U8 desc[UR6][R2.64+0x1], R7 ;  /* 0x0000010702007986 */ /* 0x001fe8000c101106 */
[----:B-1----:R-:W-:Y:S01]  /*0350*/  STG.E.U8 desc[UR6][R2.64+0x2], R9 ;  /* 0x0000020902007986 */ /* 0x002fe2000c101106 */
[----:B------:R-:W-:Y:S05]  /*0360*/  EXIT ;  /* 0x000000000000794d */ /* 0x000fea0003800000 */
        .type           $_Z15yuyv2yuv_kernalPhS_j$__internal_accurate_pow,@function
        .size           $_Z15yuyv2yuv_kernalPhS_j$__internal_accurate_pow,(.L_x_94 - $_Z15yuyv2yuv_kernalPhS_j$__internal_accurate_pow)
$_Z15yuyv2yuv_kernalPhS_j$__internal_accurate_pow:
        /* <DEDUP_REMOVED lines=15> */
[----:B------:R-:W-:Y:S02]  /*0460*/  DMUL R12, R6, R6 ;  /* 0x00000006060c7228 */ /* 0x000fe40000000000 */
[----:B------:R-:W-:-:S06]  /*0470*/  DADD R10, RZ, -R6 ;  /* 0x00000000ff0a7229 */ /* 0x000fcc0000000806 */
[----:B------:R-:W-:Y:S01]  /*0480*/  DFMA R8, R12, UR4, R8 ;  /* 0x000000040c087c2b */ /* 0x000fe20008000008 */
[----:B------:R-:W-:Y:S01]  /*0490*/  UMOV UR4, 0x75488a3f ;  /* 0x75488a3f00047882 */ /* 0x000fe20000000000 */
[----:B------:R-:W-:Y:S01]  /*04a0*/  UMOV UR5, 0x3ef3b20a ;  /* 0x3ef3b20a00057882 */ /* 0x000fe20000000000 */
[----:B------:R-:W-:Y:S02]  /*04b0*/  DADD R18, R10, R10 ;  /* 0x000000000a127229 */ /* 0x000fe4000000000a */
[----:B------:R-:W-:-:S03]  /*04c0*/  DMUL R10, R6, R6 ;  /* 0x00000006060a7228 */ /* 0x000fc60000000000 */
[----:B------:R-:W-:Y:S01]  /*04d0*/  DFMA R8, R12, R8, UR4 ;  /* 0x000000040c087e2b */ /* 0x000fe20008000008 */
[----:B------:R-:W-:Y:S01]  /*04e0*/  UMOV UR4, 0xe4faecd5 ;  /* 0xe4faecd500047882 */ /* 0x000fe20000000000 */
[----:B------:R-:W-:Y:S01]  /*04f0*/  UMOV UR5, 0x3f1745cd ;  /* 0x3f1745cd00057882 */ /* 0x000fe20000000000 */
[----:B------:R-:W-:-:S05]  /*0500*/  DFMA R18, RZ, -R6, R18 ;  /* 0x80000006ff12722b */ /* 0x000fca0000000012 */
[----:B------:R-:W-:Y:S01]  /*0510*/  DFMA R8, R12, R8, UR4 ;  /* 0x000000040c087e2b */ /* 0x000fe20008000008 */
[----:B------:R-:W-:Y:S01]  /*0520*/  UMOV UR4, 0x258a578b ;  /* 0x258a578b00047882 */ /* 0x000fe20000000000 */
[----:B------:R-:W-:Y:S01]  /*0530*/  UMOV UR5, 0x3f3c71c7 ;  /* 0x3f3c71c700057882 */ /* 0x000fe20000000000 */
[----:B------:R-:W-:-:S05]  /*0540*/  DMUL R14, R14, R18 ;  /* 0x000000120e0e7228 */ /* 0x000fca0000000000 */
[----:B------:R-:W-:Y:S01]  /*0550*/  DFMA R8, R12, R8, UR4 ;  /* 0x000000040c087e2b */ /* 0x000fe20008000008 */
[----:B------:R-:W-:Y:S01]  /*0560*/  UMOV UR4, 0x9242b910 ;  /* 0x9242b91000047882 */ /* 0x000fe20000000000 */
[----:B------:R-:W-:-:S03]  /*0570*/  UMOV UR5, 0x3f624924 ;  /* 0x3f62492400057882 */ /* 0x000fc60000000000 */
[----:B------:R-:W-:Y:S02]  /*0580*/  VIADD R23, R15, 0x100000 ;  /* 0x001000000f177836 */ /* 0x000fe40000000000 */
[----:B------:R-:W-:Y:S01]  /*0590*/  IMAD.MOV.U32 R22, RZ, RZ, R14 ;  /* 0x000000ffff167224 */ /* 0x000fe200078e000e */
        /* <DEDUP_REMOVED lines=11> */
[C---:B------:R-:W-:Y:S02]  /*0650*/  DMUL R12, R6.reuse, R10 ;  /* 0x0000000a060c7228 */ /* 0x040fe40000000000 */
[----:B------:R-:W-:-:S04]  /*0660*/  DFMA R20, R6, R6, -R10 ;  /* 0x000000060614722b */ /* 0x000fc8000000080a */
        /* <DEDUP_REMOVED lines=28> */
[----:B------:R-:W-:-:S05]  /*0830*/  IMAD.SHL.U32 R10, R5, 0x2, RZ ;  /* 0x00000002050a7824 */ /* 0x000fca00078e00ff */
[----:B------:R-:W-:Y:S02]  /*0840*/  ISETP.GT.U32.AND P1, PT, R10, -0x2000001, PT ;  /* 0xfdffffff0a00780c */ /* 0x000fe40003f24070 */
[----:B------:R-:W-:Y:S01]  /*0850*/  DADD R8, R8, -R12 ;  /* 0x0000000008087229 */ /* 0x000fe2000000080c */
[----:B------:R-:W-:Y:S01]  /*0860*/  LOP3.LUT R13, R5, 0xff0fffff, RZ, 0xc0, !PT ;  /* 0xff0fffff050d7812 */ /* 0x000fe200078ec0ff */
[----:B------:R-:W-:-:S03]  /*0870*/  IMAD.MOV.U32 R12, RZ, RZ, R4 ;  /* 0x000000ffff0c7224 */ /* 0x000fc600078e0004 */
[----:B------:R-:W-:-:S03]  /*0880*/  SEL R13, R13, R5, P1 ;  /* 0x000000050d0d7207 */ /* 0x000fc60000800000 */
[----:B------:R-:W-:-:S08]  /*0890*/  DFMA R8, RZ, UR8, R8 ;  /* 0x00000008ff087c2b */ /* 0x000fd00008000008 */
[----:B------:R-:W-:-:S08]  /*08a0*/  DADD R10, R6, R8 ;  /* 0x00000000060a7229 */ /* 0x000fd00000000008 */
[----:B------:R-:W-:Y:S02]  /*08b0*/  DADD R6, R6, -R10 ;  /* 0x0000000006067229 */ /* 0x000fe4000000080a */
[----:B------:R-:W-:-:S06]  /*08c0*/  DMUL R4, R10, R12 ;  /* 0x0000000c0a047228 */ /* 0x000fcc0000000000 */
[----:B------:R-:W-:Y:S02]  /*08d0*/  DADD R6, R8, R6 ;  /* 0x0000000008067229 */ /* 0x000fe40000000006 */
[----:B------:R-:W-:Y:S01]  /*08e0*/  DFMA R10, R10, R12, -R4 ;  /* 0x0000000c0a0a722b */ /* 0x000fe20000000804 */
[----:B------:R-:W-:Y:S02]  /*08f0*/  IMAD.MOV.U32 R8, RZ, RZ, 0x652b82fe ;  /* 0x652b82feff087424 */ /* 0x000fe400078e00ff */
[----:B------:R-:W-:-:S05]  /*0900*/  IMAD.MOV.U32 R9, RZ, RZ, 0x3ff71547 ;  /* 0x3ff71547ff097424 */ /* 0x000fca00078e00ff */
[----:B------:R-:W-:-:S08]  /*0910*/  DFMA R10, R6, R12, R10 ;  /* 0x0000000c060a722b */ /* 0x000fd0000000000a */
        /* <DEDUP_REMOVED lines=56> */
.L_x_83:
[----:B------:R-:W-:Y:S02]  /*0ca0*/  DFMA R10, R10, R4, R4 ;  /* 0x000000040a0a722b */ /* 0x000fe40000000004 */
[----:B------:R-:W-:-:S08]  /*0cb0*/  DSETP.NEU.AND P1, PT, |R4|, +INF , PT ;  /* 0x7ff000000400742a */ /* 0x000fd00003f2d200 */
[----:B------:R-:W-:Y:S01]  /*0cc0*/  FSEL R7, R4, R10, !P1 ;  /* 0x0000000a04077208 */ /* 0x000fe20004800000 */
[----:B------:R-:W-:Y:S01]  /*0cd0*/  IMAD.MOV.U32 R4, RZ, RZ, R0 ;  /* 0x000000ffff047224 */ /* 0x000fe200078e0000 */
[----:B------:R-:W-:Y:S01]  /*0ce0*/  FSEL R10, R5, R11, !P1 ;  /* 0x0000000b050a7208 */ /* 0x000fe20004800000 */
[----:B------:R-:W-:-:S04]  /*0cf0*/  IMAD.MOV.U32 R5, RZ, RZ, 0x0 ;  /* 0x00000000ff057424 */ /* 0x000fc800078e00ff */
[----:B------:R-:W-:Y:S05]  /*0d00*/  RET.REL.NODEC R4 `(_Z15yuyv2yuv_kernalPhS_j) ;  /* 0xfffffff004bc7950 */ /* 0x000fea0003c3ffff */
.L_x_84:
        /* <DEDUP_REMOVED lines=15> */
.L_x_94:


//--------------------- .nv.shared._Z13resize_kernalPfjjS_jj --------------------------
	.section	.nv.shared._Z13resize_kernalPfjjS_jj,"aw",@nobits
	.sectionflags	@""
	.align	16
	.zero		1024


//--------------------- .nv.shared.reserved.0     --------------------------
	.section	.nv.shared.reserved.0,"aw",@nobits
	.weak		__nv_reservedSMEM_offset_0_alias
	.size		__nv_reservedSMEM_offset_0_alias, 0, 64
	.other		__nv_reservedSMEM_offset_0_alias,@"STO_CUDA_RESERVED_SHARED STV_DEFAULT"
__nv_reservedSMEM_offset_0_alias:
	.zero		0
	.zero		64


//--------------------- .nv.shared._Z15yuyv2dst_kernalPhS_Pfjj --------------------------
	.section	.nv.shared._Z15yuyv2dst_kernalPhS_Pfjj,"aw",@nobits
	.sectionflags	@""
	.align	16
	.zero		1024


//--------------------- .nv.shared._Z15yuyv2all_kernalPhS_S_Pfjj --------------------------
	.section	.nv.shared._Z15yuyv2all_kernalPhS_S_Pfjj,"aw",@nobits
	.sectionflags	@""
	.align	16
	.zero		1024


//--------------------- .nv.shared._Z17yuyv2rgbpf_kernalPhPfjj --------------------------
	.section	.nv.shared._Z17yuyv2rgbpf_kernalPhPfjj,"aw",@nobits
	.sectionflags	@""
	.align	16
	.zero		1024


//--------------------- .nv.shared._Z15yuyv2bgr_kernalPhS_j --------------------------
	.section	.nv.shared._Z15yuyv2bgr_kernalPhS_j,"aw",@nobits
	.sectionflags	@""
	.align	16
	.zero		1024


//--------------------- .nv.shared._Z15yuyv2yuv_kernalPhS_j --------------------------
	.section	.nv.shared._Z15yuyv2yuv_kernalPhS_j,"aw",@nobits
	.sectionflags	@""
	.align	16
	.zero		1024


//--------------------- .nv.constant0._Z13resize_kernalPfjjS_jj --------------------------
	.section	.nv.constant0._Z13resize_kernalPfjjS_jj,"a",@progbits
	.sectionflags	@""
	.align	4
.nv.constant0._Z13resize_kernalPfjjS_jj:
	.zero		928


//--------------------- .nv.constant0._Z15yuyv2dst_kernalPhS_Pfjj --------------------------
	.section	.nv.constant0._Z15yuyv2dst_kernalPhS_Pfjj,"a",@progbits
	.sectionflags	@""
	.align	4
.nv.constant0._Z15yuyv2dst_kernalPhS_Pfjj:
	.zero		928


//--------------------- .nv.constant0._Z15yuyv2all_kernalPhS_S_Pfjj --------------------------
	.section	.nv.constant0._Z15yuyv2all_kernalPhS_S_Pfjj,"a",@progbits
	.sectionflags	@""
	.align	4
.nv.constant0._Z15yuyv2all_kernalPhS_S_Pfjj:
	.zero		936


//--------------------- .nv.constant0._Z17yuyv2rgbpf_kernalPhPfjj --------------------------
	.section	.nv.constant0._Z17yuyv2rgbpf_kernalPhPfjj,"a",@progbits
	.sectionflags	@""
	.align	4
.nv.constant0._Z17yuyv2rgbpf_kernalPhPfjj:
	.zero		920


//--------------------- .nv.constant0._Z15yuyv2bgr_kernalPhS_j --------------------------
	.section	.nv.constant0._Z15yuyv2bgr_kernalPhS_j,"a",@progbits
	.sectionflags	@""
	.align	4
.nv.constant0._Z15yuyv2bgr_kernalPhS_j:
	.zero		916


//--------------------- .nv.constant0._Z15yuyv2yuv_kernalPhS_j --------------------------
	.section	.nv.constant0._Z15yuyv2yuv_kernalPhS_j,"a",@progbits
	.sectionflags	@""
	.align	4
.nv.constant0._Z15yuyv2yuv_kernalPhS_j:
	.zero		916


//--------------------- SYMBOLS --------------------------

	.type		.nv.reservedSmem.offset0,@object
	.size		.nv.reservedSmem.offset0,0x4
	.type		.nv.reservedSmem.cap,@object
	.size		.nv.reservedSmem.cap,0x4
